//
// Generated by NVIDIA NVVM Compiler
//
// Compiler Build ID: CL-36424714
// Cuda compilation tools, release 13.0, V13.0.88
// Based on NVVM 20.0.0
//

.version 9.0
.target sm_100
.address_size 64

	// .globl	_Z15LayerNormKernelPfS_ii

.visible .entry _Z15LayerNormKernelPfS_ii(
	.param .u64 .ptr .align 1 _Z15LayerNormKernelPfS_ii_param_0,
	.param .u64 .ptr .align 1 _Z15LayerNormKernelPfS_ii_param_1,
	.param .u32 _Z15LayerNormKernelPfS_ii_param_2,
	.param .u32 _Z15LayerNormKernelPfS_ii_param_3
)
{
	.reg .pred 	%p<29>;
	.reg .b32 	%r<93>;
	.reg .b32 	%f<243>;
	.reg .b64 	%rd<37>;
	.reg .b64 	%fd<4>;

	ld.param.u64 	%rd7, [_Z15LayerNormKernelPfS_ii_param_0];
	ld.param.u64 	%rd8, [_Z15LayerNormKernelPfS_ii_param_1];
	ld.param.u32 	%r59, [_Z15LayerNormKernelPfS_ii_param_2];
	ld.param.u32 	%r58, [_Z15LayerNormKernelPfS_ii_param_3];
	cvta.to.global.u64 	%rd1, %rd8;
	cvta.to.global.u64 	%rd2, %rd7;
	mov.u32 	%r60, %tid.x;
	mov.u32 	%r61, %ntid.x;
	mov.u32 	%r62, %ctaid.x;
	mad.lo.s32 	%r1, %r61, %r62, %r60;
	setp.ge.s32 	%p1, %r1, %r59;
	@%p1 bra 	$L__BB0_39;
	setp.lt.s32 	%p2, %r58, 1;
	mov.f32 	%f233, 0f00000000;
	@%p2 bra 	$L__BB0_14;
	mul.lo.s32 	%r2, %r58, %r1;
	and.b32  	%r3, %r58, 15;
	setp.lt.u32 	%p3, %r58, 16;
	mov.f32 	%f233, 0f00000000;
	mov.b32 	%r77, 0;
	@%p3 bra 	$L__BB0_5;
	and.b32  	%r77, %r58, 2147483632;
	neg.s32 	%r75, %r77;
	add.s64 	%rd3, %rd2, 32;
	mov.f32 	%f233, 0f00000000;
	mov.u32 	%r74, %r2;
$L__BB0_4:
	.pragma "nounroll";
	mul.wide.s32 	%rd9, %r74, 4;
	add.s64 	%rd10, %rd3, %rd9;
	ld.global.f32 	%f34, [%rd10+-32];
	add.f32 	%f35, %f233, %f34;
	ld.global.f32 	%f36, [%rd10+-28];
	add.f32 	%f37, %f35, %f36;
	ld.global.f32 	%f38, [%rd10+-24];
	add.f32 	%f39, %f37, %f38;
	ld.global.f32 	%f40, [%rd10+-20];
	add.f32 	%f41, %f39, %f40;
	ld.global.f32 	%f42, [%rd10+-16];
	add.f32 	%f43, %f41, %f42;
	ld.global.f32 	%f44, [%rd10+-12];
	add.f32 	%f45, %f43, %f44;
	ld.global.f32 	%f46, [%rd10+-8];
	add.f32 	%f47, %f45, %f46;
	ld.global.f32 	%f48, [%rd10+-4];
	add.f32 	%f49, %f47, %f48;
	ld.global.f32 	%f50, [%rd10];
	add.f32 	%f51, %f49, %f50;
	ld.global.f32 	%f52, [%rd10+4];
	add.f32 	%f53, %f51, %f52;
	ld.global.f32 	%f54, [%rd10+8];
	add.f32 	%f55, %f53, %f54;
	ld.global.f32 	%f56, [%rd10+12];
	add.f32 	%f57, %f55, %f56;
	ld.global.f32 	%f58, [%rd10+16];
	add.f32 	%f59, %f57, %f58;
	ld.global.f32 	%f60, [%rd10+20];
	add.f32 	%f61, %f59, %f60;
	ld.global.f32 	%f62, [%rd10+24];
	add.f32 	%f63, %f61, %f62;
	ld.global.f32 	%f64, [%rd10+28];
	add.f32 	%f233, %f63, %f64;
	add.s32 	%r75, %r75, 16;
	add.s32 	%r74, %r74, 16;
	setp.ne.s32 	%p4, %r75, 0;
	@%p4 bra 	$L__BB0_4;
$L__BB0_5:
	setp.eq.s32 	%p5, %r3, 0;
	@%p5 bra 	$L__BB0_14;
	and.b32  	%r11, %r58, 7;
	setp.lt.u32 	%p6, %r3, 8;
	@%p6 bra 	$L__BB0_8;
	add.s32 	%r64, %r77, %r2;
	mul.wide.s32 	%rd11, %r64, 4;
	add.s64 	%rd12, %rd2, %rd11;
	ld.global.f32 	%f66, [%rd12];
	add.f32 	%f67, %f233, %f66;
	ld.global.f32 	%f68, [%rd12+4];
	add.f32 	%f69, %f67, %f68;
	ld.global.f32 	%f70, [%rd12+8];
	add.f32 	%f71, %f69, %f70;
	ld.global.f32 	%f72, [%rd12+12];
	add.f32 	%f73, %f71, %f72;
	ld.global.f32 	%f74, [%rd12+16];
	add.f32 	%f75, %f73, %f74;
	ld.global.f32 	%f76, [%rd12+20];
	add.f32 	%f77, %f75, %f76;
	ld.global.f32 	%f78, [%rd12+24];
	add.f32 	%f79, %f77, %f78;
	ld.global.f32 	%f80, [%rd12+28];
	add.f32 	%f233, %f79, %f80;
	add.s32 	%r77, %r77, 8;
$L__BB0_8:
	setp.eq.s32 	%p7, %r11, 0;
	@%p7 bra 	$L__BB0_14;
	and.b32  	%r14, %r58, 3;
	setp.lt.u32 	%p8, %r11, 4;
	@%p8 bra 	$L__BB0_11;
	add.s32 	%r65, %r77, %r2;
	mul.wide.s32 	%rd13, %r65, 4;
	add.s64 	%rd14, %rd2, %rd13;
	ld.global.f32 	%f82, [%rd14];
	add.f32 	%f83, %f233, %f82;
	ld.global.f32 	%f84, [%rd14+4];
	add.f32 	%f85, %f83, %f84;
	ld.global.f32 	%f86, [%rd14+8];
	add.f32 	%f87, %f85, %f86;
	ld.global.f32 	%f88, [%rd14+12];
	add.f32 	%f233, %f87, %f88;
	add.s32 	%r77, %r77, 4;
$L__BB0_11:
	setp.eq.s32 	%p9, %r14, 0;
	@%p9 bra 	$L__BB0_14;
	add.s32 	%r80, %r77, %r2;
	neg.s32 	%r79, %r14;
$L__BB0_13:
	.pragma "nounroll";
	mul.wide.s32 	%rd15, %r80, 4;
	add.s64 	%rd16, %rd2, %rd15;
	ld.global.f32 	%f89, [%rd16];
	add.f32 	%f233, %f233, %f89;
	add.s32 	%r80, %r80, 1;
	add.s32 	%r79, %r79, 1;
	setp.ne.s32 	%p10, %r79, 0;
	@%p10 bra 	$L__BB0_13;
$L__BB0_14:
	setp.lt.s32 	%p11, %r58, 1;
	cvt.rn.f32.s32 	%f14, %r58;
	div.rn.f32 	%f15, %f233, %f14;
	mov.f32 	%f242, 0f00000000;
	@%p11 bra 	$L__BB0_27;
	mul.lo.s32 	%r23, %r58, %r1;
	and.b32  	%r24, %r58, 15;
	setp.lt.u32 	%p12, %r58, 16;
	mov.f32 	%f242, 0f00000000;
	mov.b32 	%r84, 0;
	@%p12 bra 	$L__BB0_18;
	and.b32  	%r84, %r58, 2147483632;
	neg.s32 	%r82, %r84;
	add.s64 	%rd4, %rd2, 32;
	mov.f32 	%f242, 0f00000000;
	mov.u32 	%r81, %r23;
$L__BB0_17:
	.pragma "nounroll";
	mul.wide.s32 	%rd17, %r81, 4;
	add.s64 	%rd18, %rd4, %rd17;
	ld.global.f32 	%f94, [%rd18+-32];
	sub.f32 	%f95, %f94, %f15;
	fma.rn.f32 	%f96, %f95, %f95, %f242;
	ld.global.f32 	%f97, [%rd18+-28];
	sub.f32 	%f98, %f97, %f15;
	fma.rn.f32 	%f99, %f98, %f98, %f96;
	ld.global.f32 	%f100, [%rd18+-24];
	sub.f32 	%f101, %f100, %f15;
	fma.rn.f32 	%f102, %f101, %f101, %f99;
	ld.global.f32 	%f103, [%rd18+-20];
	sub.f32 	%f104, %f103, %f15;
	fma.rn.f32 	%f105, %f104, %f104, %f102;
	ld.global.f32 	%f106, [%rd18+-16];
	sub.f32 	%f107, %f106, %f15;
	fma.rn.f32 	%f108, %f107, %f107, %f105;
	ld.global.f32 	%f109, [%rd18+-12];
	sub.f32 	%f110, %f109, %f15;
	fma.rn.f32 	%f111, %f110, %f110, %f108;
	ld.global.f32 	%f112, [%rd18+-8];
	sub.f32 	%f113, %f112, %f15;
	fma.rn.f32 	%f114, %f113, %f113, %f111;
	ld.global.f32 	%f115, [%rd18+-4];
	sub.f32 	%f116, %f115, %f15;
	fma.rn.f32 	%f117, %f116, %f116, %f114;
	ld.global.f32 	%f118, [%rd18];
	sub.f32 	%f119, %f118, %f15;
	fma.rn.f32 	%f120, %f119, %f119, %f117;
	ld.global.f32 	%f121, [%rd18+4];
	sub.f32 	%f122, %f121, %f15;
	fma.rn.f32 	%f123, %f122, %f122, %f120;
	ld.global.f32 	%f124, [%rd18+8];
	sub.f32 	%f125, %f124, %f15;
	fma.rn.f32 	%f126, %f125, %f125, %f123;
	ld.global.f32 	%f127, [%rd18+12];
	sub.f32 	%f128, %f127, %f15;
	fma.rn.f32 	%f129, %f128, %f128, %f126;
	ld.global.f32 	%f130, [%rd18+16];
	sub.f32 	%f131, %f130, %f15;
	fma.rn.f32 	%f132, %f131, %f131, %f129;
	ld.global.f32 	%f133, [%rd18+20];
	sub.f32 	%f134, %f133, %f15;
	fma.rn.f32 	%f135, %f134, %f134, %f132;
	ld.global.f32 	%f136, [%rd18+24];
	sub.f32 	%f137, %f136, %f15;
	fma.rn.f32 	%f138, %f137, %f137, %f135;
	ld.global.f32 	%f139, [%rd18+28];
	sub.f32 	%f140, %f139, %f15;
	fma.rn.f32 	%f242, %f140, %f140, %f138;
	add.s32 	%r82, %r82, 16;
	add.s32 	%r81, %r81, 16;
	setp.ne.s32 	%p13, %r82, 0;
	@%p13 bra 	$L__BB0_17;
$L__BB0_18:
	setp.eq.s32 	%p14, %r24, 0;
	@%p14 bra 	$L__BB0_27;
	and.b32  	%r32, %r58, 7;
	setp.lt.u32 	%p15, %r24, 8;
	@%p15 bra 	$L__BB0_21;
	add.s32 	%r67, %r84, %r23;
	mul.wide.s32 	%rd19, %r67, 4;
	add.s64 	%rd20, %rd2, %rd19;
	ld.global.f32 	%f142, [%rd20];
	sub.f32 	%f143, %f142, %f15;
	fma.rn.f32 	%f144, %f143, %f143, %f242;
	ld.global.f32 	%f145, [%rd20+4];
	sub.f32 	%f146, %f145, %f15;
	fma.rn.f32 	%f147, %f146, %f146, %f144;
	ld.global.f32 	%f148, [%rd20+8];
	sub.f32 	%f149, %f148, %f15;
	fma.rn.f32 	%f150, %f149, %f149, %f147;
	ld.global.f32 	%f151, [%rd20+12];
	sub.f32 	%f152, %f151, %f15;
	fma.rn.f32 	%f153, %f152, %f152, %f150;
	ld.global.f32 	%f154, [%rd20+16];
	sub.f32 	%f155, %f154, %f15;
	fma.rn.f32 	%f156, %f155, %f155, %f153;
	ld.global.f32 	%f157, [%rd20+20];
	sub.f32 	%f158, %f157, %f15;
	fma.rn.f32 	%f159, %f158, %f158, %f156;
	ld.global.f32 	%f160, [%rd20+24];
	sub.f32 	%f161, %f160, %f15;
	fma.rn.f32 	%f162, %f161, %f161, %f159;
	ld.global.f32 	%f163, [%rd20+28];
	sub.f32 	%f164, %f163, %f15;
	fma.rn.f32 	%f242, %f164, %f164, %f162;
	add.s32 	%r84, %r84, 8;
$L__BB0_21:
	setp.eq.s32 	%p16, %r32, 0;
	@%p16 bra 	$L__BB0_27;
	and.b32  	%r35, %r58, 3;
	setp.lt.u32 	%p17, %r32, 4;
	@%p17 bra 	$L__BB0_24;
	add.s32 	%r68, %r84, %r23;
	mul.wide.s32 	%rd21, %r68, 4;
	add.s64 	%rd22, %rd2, %rd21;
	ld.global.f32 	%f166, [%rd22];
	sub.f32 	%f167, %f166, %f15;
	fma.rn.f32 	%f168, %f167, %f167, %f242;
	ld.global.f32 	%f169, [%rd22+4];
	sub.f32 	%f170, %f169, %f15;
	fma.rn.f32 	%f171, %f170, %f170, %f168;
	ld.global.f32 	%f172, [%rd22+8];
	sub.f32 	%f173, %f172, %f15;
	fma.rn.f32 	%f174, %f173, %f173, %f171;
	ld.global.f32 	%f175, [%rd22+12];
	sub.f32 	%f176, %f175, %f15;
	fma.rn.f32 	%f242, %f176, %f176, %f174;
	add.s32 	%r84, %r84, 4;
$L__BB0_24:
	setp.eq.s32 	%p18, %r35, 0;
	@%p18 bra 	$L__BB0_27;
	add.s32 	%r87, %r84, %r23;
	neg.s32 	%r86, %r35;
$L__BB0_26:
	.pragma "nounroll";
	mul.wide.s32 	%rd23, %r87, 4;
	add.s64 	%rd24, %rd2, %rd23;
	ld.global.f32 	%f177, [%rd24];
	sub.f32 	%f178, %f177, %f15;
	fma.rn.f32 	%f242, %f178, %f178, %f242;
	add.s32 	%r87, %r87, 1;
	add.s32 	%r86, %r86, 1;
	setp.ne.s32 	%p19, %r86, 0;
	@%p19 bra 	$L__BB0_26;
$L__BB0_27:
	setp.lt.s32 	%p20, %r58, 1;
	div.rn.f32 	%f179, %f242, %f14;
	cvt.f64.f32 	%fd1, %f179;
	add.f64 	%fd2, %fd1, 0d3E7AD7F29ABCAF48;
	sqrt.rn.f64 	%fd3, %fd2;
	cvt.rn.f32.f64 	%f29, %fd3;
	@%p20 bra 	$L__BB0_39;
	mul.lo.s32 	%r44, %r58, %r1;
	and.b32  	%r45, %r58, 7;
	setp.lt.u32 	%p21, %r58, 8;
	mov.b32 	%r91, 0;
	@%p21 bra 	$L__BB0_31;
	and.b32  	%r91, %r58, 2147483640;
	neg.s32 	%r89, %r91;
	add.s64 	%rd5, %rd2, 16;
	add.s64 	%rd6, %rd1, 16;
	mov.u32 	%r88, %r44;
$L__BB0_30:
	.pragma "nounroll";
	mul.wide.s32 	%rd25, %r88, 4;
	add.s64 	%rd26, %rd5, %rd25;
	add.s64 	%rd27, %rd6, %rd25;
	ld.global.f32 	%f180, [%rd26+-16];
	sub.f32 	%f181, %f180, %f15;
	div.rn.f32 	%f182, %f181, %f29;
	st.global.f32 	[%rd27+-16], %f182;
	ld.global.f32 	%f183, [%rd26+-12];
	sub.f32 	%f184, %f183, %f15;
	div.rn.f32 	%f185, %f184, %f29;
	st.global.f32 	[%rd27+-12], %f185;
	ld.global.f32 	%f186, [%rd26+-8];
	sub.f32 	%f187, %f186, %f15;
	div.rn.f32 	%f188, %f187, %f29;
	st.global.f32 	[%rd27+-8], %f188;
	ld.global.f32 	%f189, [%rd26+-4];
	sub.f32 	%f190, %f189, %f15;
	div.rn.f32 	%f191, %f190, %f29;
	st.global.f32 	[%rd27+-4], %f191;
	ld.global.f32 	%f192, [%rd26];
	sub.f32 	%f193, %f192, %f15;
	div.rn.f32 	%f194, %f193, %f29;
	st.global.f32 	[%rd27], %f194;
	ld.global.f32 	%f195, [%rd26+4];
	sub.f32 	%f196, %f195, %f15;
	div.rn.f32 	%f197, %f196, %f29;
	st.global.f32 	[%rd27+4], %f197;
	ld.global.f32 	%f198, [%rd26+8];
	sub.f32 	%f199, %f198, %f15;
	div.rn.f32 	%f200, %f199, %f29;
	st.global.f32 	[%rd27+8], %f200;
	ld.global.f32 	%f201, [%rd26+12];
	sub.f32 	%f202, %f201, %f15;
	div.rn.f32 	%f203, %f202, %f29;
	st.global.f32 	[%rd27+12], %f203;
	add.s32 	%r89, %r89, 8;
	add.s32 	%r88, %r88, 8;
	setp.ne.s32 	%p22, %r89, 0;
	@%p22 bra 	$L__BB0_30;
$L__BB0_31:
	setp.eq.s32 	%p23, %r45, 0;
	@%p23 bra 	$L__BB0_39;
	and.b32  	%r53, %r58, 3;
	setp.lt.u32 	%p24, %r45, 4;
	@%p24 bra 	$L__BB0_34;
	add.s32 	%r70, %r91, %r44;
	mul.wide.s32 	%rd28, %r70, 4;
	add.s64 	%rd29, %rd2, %rd28;
	ld.global.f32 	%f204, [%rd29];
	sub.f32 	%f205, %f204, %f15;
	div.rn.f32 	%f206, %f205, %f29;
	add.s64 	%rd30, %rd1, %rd28;
	st.global.f32 	[%rd30], %f206;
	ld.global.f32 	%f207, [%rd29+4];
	sub.f32 	%f208, %f207, %f15;
	div.rn.f32 	%f209, %f208, %f29;
	st.global.f32 	[%rd30+4], %f209;
	ld.global.f32 	%f210, [%rd29+8];
	sub.f32 	%f211, %f210, %f15;
	div.rn.f32 	%f212, %f211, %f29;
	st.global.f32 	[%rd30+8], %f212;
	ld.global.f32 	%f213, [%rd29+12];
	sub.f32 	%f214, %f213, %f15;
	div.rn.f32 	%f215, %f214, %f29;
	st.global.f32 	[%rd30+12], %f215;
	add.s32 	%r91, %r91, 4;
$L__BB0_34:
	setp.eq.s32 	%p25, %r53, 0;
	@%p25 bra 	$L__BB0_39;
	setp.eq.s32 	%p26, %r53, 1;
	@%p26 bra 	$L__BB0_37;
	add.s32 	%r71, %r91, %r44;
	mul.wide.s32 	%rd31, %r71, 4;
	add.s64 	%rd32, %rd2, %rd31;
	ld.global.f32 	%f216, [%rd32];
	sub.f32 	%f217, %f216, %f15;
	div.rn.f32 	%f218, %f217, %f29;
	add.s64 	%rd33, %rd1, %rd31;
	st.global.f32 	[%rd33], %f218;
	ld.global.f32 	%f219, [%rd32+4];
	sub.f32 	%f220, %f219, %f15;
	div.rn.f32 	%f221, %f220, %f29;
	st.global.f32 	[%rd33+4], %f221;
	add.s32 	%r91, %r91, 2;
$L__BB0_37:
	and.b32  	%r72, %r58, 1;
	setp.eq.b32 	%p27, %r72, 1;
	not.pred 	%p28, %p27;
	@%p28 bra 	$L__BB0_39;
	add.s32 	%r73, %r91, %r44;
	mul.wide.s32 	%rd34, %r73, 4;
	add.s64 	%rd35, %rd2, %rd34;
	ld.global.f32 	%f222, [%rd35];
	sub.f32 	%f223, %f222, %f15;
	div.rn.f32 	%f224, %f223, %f29;
	add.s64 	%rd36, %rd1, %rd34;
	st.global.f32 	[%rd36], %f224;
$L__BB0_39:
	ret;

}


// ===== COMPILED SASS (sm_100) =====

	.target	sm_100

	.elftype	@"ET_EXEC"


//--------------------- .note.nv.tkinfo           --------------------------
	.section	.note.nv.tkinfo,"",@"SHT_NOTE"
	.sectionflags	@"SHF_NOTE_NV_TKINFO"
	.tkinfo
        /*0018*/ 	.word	0x00000002
        /*0030*/ 	.string	""
        /*0030*/ 	.string	"ptxas"
        /*0030*/ 	.string	"Cuda compilation tools, release 13.0, V13.0.88"
        /*0030*/ 	.string	"Build cuda_13.0.r13.0/compiler.36424714_0"
        /*0030*/ 	.string	"-arch sm_100 -m 64 "



//--------------------- .note.nv.cuinfo           --------------------------
	.section	.note.nv.cuinfo,"",@"SHT_NOTE"
	.sectionflags	@"SHF_NOTE_NV_CUINFO"
        /*0018*/ 	.short	0x0002
        /*001a*/ 	.short	0x0064
        /*001c*/ 	.short	0x0082
	.zero		2


//--------------------- .nv.info                  --------------------------
	.section	.nv.info,"",@"SHT_CUDA_INFO"
	.align	4


	//----- nvinfo : EIATTR_REGCOUNT
	.align		4
        /*0000*/ 	.byte	0x04, 0x2f
        /*0002*/ 	.short	(.L_1 - .L_0)
	.align		4
.L_0:
        /*0004*/ 	.word	index@(_Z15LayerNormKernelPfS_ii)
        /*0008*/ 	.word	0x00000020


	//----- nvinfo : EIATTR_FRAME_SIZE
	.align		4
.L_1:
        /*000c*/ 	.byte	0x04, 0x11
        /*000e*/ 	.short	(.L_3 - .L_2)
	.align		4
.L_2:
        /*0010*/ 	.word	index@($__internal_1_$__cuda_sm3x_div_rn_noftz_f32_slowpath)
        /*0014*/ 	.word	0x00000000


	//----- nvinfo : EIATTR_FRAME_SIZE
	.align		4
.L_3:
        /*0018*/ 	.byte	0x04, 0x11
        /*001a*/ 	.short	(.L_5 - .L_4)
	.align		4
.L_4:
        /*001c*/ 	.word	index@($__internal_0_$__cuda_sm20_dsqrt_rn_f64_mediumpath_v1)
        /*0020*/ 	.word	0x00000000


	//----- nvinfo : EIATTR_FRAME_SIZE
	.align		4
.L_5:
        /*0024*/ 	.byte	0x04, 0x11
        /*0026*/ 	.short	(.L_7 - .L_6)
	.align		4
.L_6:
        /*0028*/ 	.word	index@(_Z15LayerNormKernelPfS_ii)
        /*002c*/ 	.word	0x00000000


	//----- nvinfo : EIATTR_MIN_STACK_SIZE
	.align		4
.L_7:
        /*0030*/ 	.byte	0x04, 0x12
        /*0032*/ 	.short	(.L_9 - .L_8)
	.align		4
.L_8:
        /*0034*/ 	.word	index@(_Z15LayerNormKernelPfS_ii)
        /*0038*/ 	.word	0x00000000
.L_9:


//--------------------- .nv.compat                --------------------------
	.section	.nv.compat,"",@"SHT_CUDA_COMPAT_INFO"
	.align	4
        /*0000*/ 	.byte	0x02, 0x09, 0x00, 0x00, 0x02, 0x02, 0x01, 0x00, 0x02, 0x05, 0x05, 0x00, 0x03, 0x07, 0x01, 0x01
        /*0010*/ 	.byte	0x02, 0x03, 0x00, 0x00, 0x02, 0x06, 0x01, 0x00, 0x04, 0x0b, 0x08, 0x00, 0x01, 0x00, 0x00, 0x00
        /*0020*/ 	.byte	0x00, 0x00, 0x00, 0x00


//--------------------- .nv.info._Z15LayerNormKernelPfS_ii --------------------------
	.section	.nv.info._Z15LayerNormKernelPfS_ii,"",@"SHT_CUDA_INFO"
	.sectionflags	@""
	.align	4


	//----- nvinfo : EIATTR_CUDA_API_VERSION
	.align		4
        /*0000*/ 	.byte	0x04, 0x37
        /*0002*/ 	.short	(.L_11 - .L_10)
.L_10:
        /*0004*/ 	.word	0x00000082


	//----- nvinfo : EIATTR_KPARAM_INFO
	.align		4
.L_11:
        /*0008*/ 	.byte	0x04, 0x17
        /*000a*/ 	.short	(.L_13 - .L_12)
.L_12:
        /*000c*/ 	.word	0x00000000
        /*0010*/ 	.short	0x0003
        /*0012*/ 	.short	0x0014
        /*0014*/ 	.byte	0x00, 0xf0, 0x11, 0x00


	//----- nvinfo : EIATTR_KPARAM_INFO
	.align		4
.L_13:
        /*0018*/ 	.byte	0x04, 0x17
        /*001a*/ 	.short	(.L_15 - .L_14)
.L_14:
        /*001c*/ 	.word	0x00000000
        /*0020*/ 	.short	0x0002
        /*0022*/ 	.short	0x0010
        /*0024*/ 	.byte	0x00, 0xf0, 0x11, 0x00


	//----- nvinfo : EIATTR_KPARAM_INFO
	.align		4
.L_15:
        /*0028*/ 	.byte	0x04, 0x17
        /*002a*/ 	.short	(.L_17 - .L_16)
.L_16:
        /*002c*/ 	.word	0x00000000
        /*0030*/ 	.short	0x0001
        /*0032*/ 	.short	0x0008
        /*0034*/ 	.byte	0x00, 0xf5, 0x21, 0x00


	//----- nvinfo : EIATTR_KPARAM_INFO
	.align		4
.L_17:
        /*0038*/ 	.byte	0x04, 0x17
        /*003a*/ 	.short	(.L_19 - .L_18)
.L_18:
        /*003c*/ 	.word	0x00000000
        /*0040*/ 	.short	0x0000
        /*0042*/ 	.short	0x0000
        /*0044*/ 	.byte	0x00, 0xf5, 0x21, 0x00


	//----- nvinfo : EIATTR_SPARSE_MMA_MASK
	.align		4
.L_19:
        /*0048*/ 	.byte	0x03, 0x50
        /*004a*/ 	.short	0x0000


	//----- nvinfo : EIATTR_MAXREG_COUNT
	.align		4
        /*004c*/ 	.byte	0x03, 0x1b
        /*004e*/ 	.short	0x00ff


	//----- nvinfo : EIATTR_MERCURY_ISA_VERSION
	.align		4
        /*0050*/ 	.byte	0x03, 0x5f
        /*0052*/ 	.short	0x0101


	//----- nvinfo : EIATTR_VRC_CTA_INIT_COUNT
	.align		4
        /*0054*/ 	.byte	0x02, 0x4a
	.zero		1
	.zero		1


	//----- nvinfo : EIATTR_EXIT_INSTR_OFFSETS
	.align		4
        /*0058*/ 	.byte	0x04, 0x1c
        /*005a*/ 	.short	(.L_21 - .L_20)


	//   ....[0]....
.L_20:
        /*005c*/ 	.word	0x00000070


	//   ....[1]....
        /*0060*/ 	.word	0x00001380


	//   ....[2]....
        /*0064*/ 	.word	0x00001d60


	//   ....[3]....
        /*0068*/ 	.word	0x00002240


	//   ....[4]....
        /*006c*/ 	.word	0x00002510


	//   ....[5]....
        /*0070*/ 	.word	0x00002680


	//----- nvinfo : EIATTR_CRS_STACK_SIZE
	.align		4
.L_21:
        /*0074*/ 	.byte	0x04, 0x1e
        /*0076*/ 	.short	(.L_23 - .L_22)
.L_22:
        /*0078*/ 	.word	0x00000000


	//----- nvinfo : EIATTR_CBANK_PARAM_SIZE
	.align		4
.L_23:
        /*007c*/ 	.byte	0x03, 0x19
        /*007e*/ 	.short	0x0018


	//----- nvinfo : EIATTR_PARAM_CBANK
	.align		4
        /*0080*/ 	.byte	0x04, 0x0a
        /*0082*/ 	.short	(.L_25 - .L_24)
	.align		4
.L_24:
        /*0084*/ 	.word	index@(.nv.constant0._Z15LayerNormKernelPfS_ii)
        /*0088*/ 	.short	0x0380
        /*008a*/ 	.short	0x0018


	//----- nvinfo : EIATTR_SW_WAR
	.align		4
.L_25:
        /*008c*/ 	.byte	0x04, 0x36
        /*008e*/ 	.short	(.L_27 - .L_26)
.L_26:
        /*0090*/ 	.word	0x00000008
.L_27:


//--------------------- .nv.callgraph             --------------------------
	.section	.nv.callgraph,"",@"SHT_CUDA_CALLGRAPH"
	.align	4
	.sectionentsize	8
	.align		4
        /*0000*/ 	.word	0x00000000
	.align		4
        /*0004*/ 	.word	0xffffffff
	.align		4
        /*0008*/ 	.word	0x00000000
	.align		4
        /*000c*/ 	.word	0xfffffffe
	.align		4
        /*0010*/ 	.word	0x00000000
	.align		4
        /*0014*/ 	.word	0xfffffffd
	.align		4
        /*0018*/ 	.word	0x00000000
	.align		4
        /*001c*/ 	.word	0xfffffffc


//--------------------- .text._Z15LayerNormKernelPfS_ii --------------------------
	.section	.text._Z15LayerNormKernelPfS_ii,"ax",@progbits
	.align	128
        .global         _Z15LayerNormKernelPfS_ii
        .type           _Z15LayerNormKernelPfS_ii,@function
        .size           _Z15LayerNormKernelPfS_ii,(.L_x_69 - _Z15LayerNormKernelPfS_ii)
        .other          _Z15LayerNormKernelPfS_ii,@"STO_CUDA_ENTRY STV_DEFAULT"
_Z15LayerNormKernelPfS_ii:
.text._Z15LayerNormKernelPfS_ii:
[----:B------:R-:W-:Y:S01]  /*0000*/  LDC R1, c[0x0][0x37c] ;  /* 0x0000df00ff017b82 */ /* 0x000fe20000000800 */
[----:B------:R-:W0:Y:S01]  /*0010*/  S2R R2, SR_TID.X ;  /* 0x0000000000027919 */ /* 0x000e220000002100 */
[----:B------:R-:W0:Y:S01]  /*0020*/  LDCU UR4, c[0x0][0x360] ;  /* 0x00006c00ff0477ac */ /* 0x000e220008000800 */
[----:B------:R-:W0:Y:S01]  /*0030*/  S2R R3, SR_CTAID.X ;  /* 0x0000000000037919 */ /* 0x000e220000002500 */
[----:B------:R-:W1:Y:S01]  /*0040*/  LDCU UR5, c[0x0][0x390] ;  /* 0x00007200ff0577ac */ /* 0x000e620008000800 */
[----:B0-----:R-:W-:-:S05]  /*0050*/  IMAD R2, R3, UR4, R2 ;  /* 0x0000000403027c24 */ /* 0x001fca000f8e0202 */
[----:B-1----:R-:W-:-:S13]  /*0060*/  ISETP.GE.AND P0, PT, R2, UR5, PT ;  /* 0x0000000502007c0c */ /* 0x002fda000bf06270 */
[----:B------:R-:W-:Y:S05]  /*0070*/  @P0 EXIT ;  /* 0x000000000000094d */ /* 0x000fea0003800000 */
[----:B------:R-:W0:Y:S01]  /*0080*/  LDCU UR10, c[0x0][0x394] ;  /* 0x00007280ff0a77ac */ /* 0x000e220008000800 */
[----:B------:R-:W-:Y:S01]  /*0090*/  HFMA2 R4, -RZ, RZ, 0, 0 ;  /* 0x00000000ff047431 */ /* 0x000fe200000001ff */
[----:B------:R-:W1:Y:S01]  /*00a0*/  LDCU.64 UR12, c[0x0][0x358] ;  /* 0x00006b00ff0c77ac */ /* 0x000e620008000a00 */
[----:B0-----:R-:W-:-:S09]  /*00b0*/  UISETP.GE.AND UP0, UPT, UR10, 0x1, UPT ;  /* 0x000000010a00788c */ /* 0x001fd2000bf06270 */
[----:B-1----:R-:W-:Y:S05]  /*00c0*/  BRA.U !UP0, `(.L_x_0) ;  /* 0x0000000508a87547 */ /* 0x002fea000b800000 */
[----:B------:R-:W-:Y:S02]  /*00d0*/  UISETP.GE.U32.AND UP2, UPT, UR10, 0x10, UPT ;  /* 0x000000100a00788c */ /* 0x000fe4000bf46070 */
[----:B------:R-:W-:Y:S01]  /*00e0*/  IMAD R0, R2, UR10, RZ ;  /* 0x0000000a02007c24 */ /* 0x000fe2000f8e02ff */
[----:B------:R-:W-:Y:S01]  /*00f0*/  ULOP3.LUT UR8, UR10, 0xf, URZ, 0xc0, !UPT ;  /* 0x0000000f0a087892 */ /* 0x000fe2000f8ec0ff */
[----:B------:R-:W-:Y:S01]  /*0100*/  MOV R4, RZ ;  /* 0x000000ff00047202 */ /* 0x000fe20000000f00 */
[----:B------:R-:W-:Y:S02]  /*0110*/  UMOV UR4, URZ ;  /* 0x000000ff00047c82 */ /* 0x000fe40008000000 */
[----:B------:R-:W-:Y:S02]  /*0120*/  UISETP.NE.AND UP1, UPT, UR8, URZ, UPT ;  /* 0x000000ff0800728c */ /* 0x000fe4000bf25270 */
[----:B------:R-:W-:Y:S09]  /*0130*/  BRA.U !UP2, `(.L_x_1) ;  /* 0x000000010ab87547 */ /* 0x000ff2000b800000 */
[----:B------:R-:W0:Y:S01]  /*0140*/  LDCU.64 UR6, c[0x0][0x380] ;  /* 0x00007000ff0677ac */ /* 0x000e220008000a00 */
[----:B------:R-:W-:Y:S02]  /*0150*/  MOV R4, RZ ;  /* 0x000000ff00047202 */ /* 0x000fe40000000f00 */
[----:B------:R-:W-:Y:S01]  /*0160*/  MOV R3, R0 ;  /* 0x0000000000037202 */ /* 0x000fe20000000f00 */
[----:B------:R-:W-:-:S04]  /*0170*/  ULOP3.LUT UR4, UR10, 0x7ffffff0, URZ, 0xc0, !UPT ;  /* 0x7ffffff00a047892 */ /* 0x000fc8000f8ec0ff */
[----:B------:R-:W-:Y:S02]  /*0180*/  UIADD3 UR9, UPT, UPT, -UR4, URZ, URZ ;  /* 0x000000ff04097290 */ /* 0x000fe4000fffe1ff */
[----:B0-----:R-:W-:-:S04]  /*0190*/  UIADD3 UR5, UP2, UPT, UR6, 0x20, URZ ;  /* 0x0000002006057890 */ /* 0x001fc8000ff5e0ff */
[----:B------:R-:W-:-:S12]  /*01a0*/  UIADD3.X UR6, UPT, UPT, URZ, UR7, URZ, UP2, !UPT ;  /* 0x00000007ff067290 */ /* 0x000fd800097fe4ff */
.L_x_2:
[----:B------:R-:W-:Y:S02]  /*01b0*/  MOV R6, UR5 ;  /* 0x0000000500067c02 */ /* 0x000fe40008000f00 */
[----:B------:R-:W-:-:S03]  /*01c0*/  MOV R7, UR6 ;  /* 0x0000000600077c02 */ /* 0x000fc60008000f00 */
[----:B------:R-:W-:-:S05]  /*01d0*/  IMAD.WIDE R6, R3, 0x4, R6 ;  /* 0x0000000403067825 */ /* 0x000fca00078e0206 */
[----:B------:R-:W2:Y:S04]  /*01e0*/  LDG.E R15, desc[UR12][R6.64+-0x20] ;  /* 0xffffe00c060f7981 */ /* 0x000ea8000c1e1900 */
[----:B------:R-:W3:Y:S04]  /*01f0*/  LDG.E R16, desc[UR12][R6.64+-0x1c] ;  /* 0xffffe40c06107981 */ /* 0x000ee8000c1e1900 */
[----:B------:R-:W4:Y:S04]  /*0200*/  LDG.E R18, desc[UR12][R6.64+-0x18] ;  /* 0xffffe80c06127981 */ /* 0x000f28000c1e1900 */
[----:B------:R-:W5:Y:S04]  /*0210*/  LDG.E R20, desc[UR12][R6.64+-0x14] ;  /* 0xffffec0c06147981 */ /* 0x000f68000c1e1900 */
        /* <DEDUP_REMOVED lines=11> */
[----:B------:R-:W5:Y:S01]  /*02d0*/  LDG.E R14, desc[UR12][R6.64+0x1c] ;  /* 0x00001c0c060e7981 */ /* 0x000f62000c1e1900 */
[----:B------:R-:W-:Y:S01]  /*02e0*/  UIADD3 UR9, UPT, UPT, UR9, 0x10, URZ ;  /* 0x0000001009097890 */ /* 0x000fe2000fffe0ff */
[----:B------:R-:W-:-:S03]  /*02f0*/  IADD3 R3, PT, PT, R3, 0x10, RZ ;  /* 0x0000001003037810 */ /* 0x000fc60007ffe0ff */
[----:B------:R-:W-:Y:S01]  /*0300*/  UISETP.NE.AND UP2, UPT, UR9, URZ, UPT ;  /* 0x000000ff0900728c */ /* 0x000fe2000bf45270 */
[----:B--2---:R-:W-:-:S04]  /*0310*/  FADD R15, R15, R4 ;  /* 0x000000040f0f7221 */ /* 0x004fc80000000000 */
[----:B---3--:R-:W-:-:S04]  /*0320*/  FADD R15, R15, R16 ;  /* 0x000000100f0f7221 */ /* 0x008fc80000000000 */
[----:B----4-:R-:W-:-:S04]  /*0330*/  FADD R15, R15, R18 ;  /* 0x000000120f0f7221 */ /* 0x010fc80000000000 */
[----:B-----5:R-:W-:-:S04]  /*0340*/  FADD R15, R15, R20 ;  /* 0x000000140f0f7221 */ /* 0x020fc80000000000 */
[----:B------:R-:W-:-:S04]  /*0350*/  FADD R15, R15, R22 ;  /* 0x000000160f0f7221 */ /* 0x000fc80000000000 */
        /* <DEDUP_REMOVED lines=10> */
[----:B------:R-:W-:Y:S01]  /*0400*/  FADD R4, R5, R14 ;  /* 0x0000000e05047221 */ /* 0x000fe20000000000 */
[----:B------:R-:W-:Y:S06]  /*0410*/  BRA.U UP2, `(.L_x_2) ;  /* 0xfffffffd02647547 */ /* 0x000fec000b83ffff */
.L_x_1:
[----:B------:R-:W-:Y:S05]  /*0420*/  BRA.U !UP1, `(.L_x_0) ;  /* 0x0000000109d07547 */ /* 0x000fea000b800000 */
[----:B------:R-:W-:Y:S02]  /*0430*/  UISETP.GE.U32.AND UP1, UPT, UR8, 0x8, UPT ;  /* 0x000000080800788c */ /* 0x000fe4000bf26070 */
[----:B------:R-:W-:-:S04]  /*0440*/  ULOP3.LUT UR6, UR10, 0x7, URZ, 0xc0, !UPT ;  /* 0x000000070a067892 */ /* 0x000fc8000f8ec0ff */
[----:B------:R-:W-:-:S03]  /*0450*/  UISETP.NE.AND UP2, UPT, UR6, URZ, UPT ;  /* 0x000000ff0600728c */ /* 0x000fc6000bf45270 */
[----:B------:R-:W-:Y:S08]  /*0460*/  BRA.U !UP1, `(.L_x_3) ;  /* 0x0000000109507547 */ /* 0x000ff0000b800000 */
[----:B------:R-:W0:Y:S01]  /*0470*/  LDC.64 R6, c[0x0][0x380] ;  /* 0x0000e000ff067b82 */ /* 0x000e220000000a00 */
[----:B------:R-:W-:-:S05]  /*0480*/  IADD3 R3, PT, PT, R0, UR4, RZ ;  /* 0x0000000400037c10 */ /* 0x000fca000fffe0ff */
[----:B0-----:R-:W-:-:S05]  /*0490*/  IMAD.WIDE R6, R3, 0x4, R6 ;  /* 0x0000000403067825 */ /* 0x001fca00078e0206 */
[----:B------:R-:W2:Y:S04]  /*04a0*/  LDG.E R3, desc[UR12][R6.64] ;  /* 0x0000000c06037981 */ /* 0x000ea8000c1e1900 */
[----:B------:R-:W3:Y:S04]  /*04b0*/  LDG.E R8, desc[UR12][R6.64+0x4] ;  /* 0x0000040c06087981 */ /* 0x000ee8000c1e1900 */
[----:B------:R-:W4:Y:S04]  /*04c0*/  LDG.E R10, desc[UR12][R6.64+0x8] ;  /* 0x0000080c060a7981 */ /* 0x000f28000c1e1900 */
[----:B------:R-:W5:Y:S04]  /*04d0*/  LDG.E R12, desc[UR12][R6.64+0xc] ;  /* 0x00000c0c060c7981 */ /* 0x000f68000c1e1900 */
[----:B------:R-:W5:Y:S04]  /*04e0*/  LDG.E R14, desc[UR12][R6.64+0x10] ;  /* 0x0000100c060e7981 */ /* 0x000f68000c1e1900 */
[----:B------:R-:W5:Y:S04]  /*04f0*/  LDG.E R16, desc[UR12][R6.64+0x14] ;  /* 0x0000140c06107981 */ /* 0x000f68000c1e1900 */
[----:B------:R-:W5:Y:S04]  /*0500*/  LDG.E R18, desc[UR12][R6.64+0x18] ;  /* 0x0000180c06127981 */ /* 0x000f68000c1e1900 */
[----:B------:R-:W5:Y:S01]  /*0510*/  LDG.E R20, desc[UR12][R6.64+0x1c] ;  /* 0x00001c0c06147981 */ /* 0x000f62000c1e1900 */
[----:B------:R-:W-:Y:S01]  /*0520*/  UIADD3 UR4, UPT, UPT, UR4, 0x8, URZ ;  /* 0x0000000804047890 */ /* 0x000fe2000fffe0ff */
[----:B--2---:R-:W-:-:S04]  /*0530*/  FADD R3, R4, R3 ;  /* 0x0000000304037221 */ /* 0x004fc80000000000 */
[----:B---3--:R-:W-:-:S04]  /*0540*/  FADD R3, R3, R8 ;  /* 0x0000000803037221 */ /* 0x008fc80000000000 */
[----:B----4-:R-:W-:-:S04]  /*0550*/  FADD R3, R3, R10 ;  /* 0x0000000a03037221 */ /* 0x010fc80000000000 */
[----:B-----5:R-:W-:-:S04]  /*0560*/  FADD R3, R3, R12 ;  /* 0x0000000c03037221 */ /* 0x020fc80000000000 */
[----:B------:R-:W-:-:S04]  /*0570*/  FADD R3, R3, R14 ;  /* 0x0000000e03037221 */ /* 0x000fc80000000000 */
[----:B------:R-:W-:-:S04]  /*0580*/  FADD R3, R3, R16 ;  /* 0x0000001003037221 */ /* 0x000fc80000000000 */
[----:B------:R-:W-:-:S04]  /*0590*/  FADD R3, R3, R18 ;  /* 0x0000001203037221 */ /* 0x000fc80000000000 */
[----:B------:R-:W-:-:S07]  /*05a0*/  FADD R4, R3, R20 ;  /* 0x0000001403047221 */ /* 0x000fce0000000000 */
.L_x_3:
        /* <DEDUP_REMOVED lines=11> */
[----:B------:R-:W5:Y:S01]  /*0660*/  LDG.E R12, desc[UR12][R6.64+0xc] ;  /* 0x00000c0c060c7981 */ /* 0x000f62000c1e1900 */
[----:B------:R-:W-:Y:S01]  /*0670*/  UIADD3 UR4, UPT, UPT, UR4, 0x4, URZ ;  /* 0x0000000404047890 */ /* 0x000fe2000fffe0ff */
[----:B--2---:R-:W-:-:S04]  /*0680*/  FADD R3, R4, R3 ;  /* 0x0000000304037221 */ /* 0x004fc80000000000 */
[----:B---3--:R-:W-:-:S04]  /*0690*/  FADD R3, R3, R8 ;  /* 0x0000000803037221 */ /* 0x008fc80000000000 */
[----:B----4-:R-:W-:-:S04]  /*06a0*/  FADD R3, R3, R10 ;  /* 0x0000000a03037221 */ /* 0x010fc80000000000 */
[----:B-----5:R-:W-:-:S07]  /*06b0*/  FADD R4, R3, R12 ;  /* 0x0000000c03047221 */ /* 0x020fce0000000000 */
.L_x_4:
[----:B------:R-:W-:Y:S05]  /*06c0*/  BRA.U !UP2, `(.L_x_0) ;  /* 0x000000010a287547 */ /* 0x000fea000b800000 */
[----:B------:R-:W0:Y:S01]  /*06d0*/  LDC.64 R8, c[0x0][0x380] ;  /* 0x0000e000ff087b82 */ /* 0x000e220000000a00 */
[----:B------:R-:W-:Y:S01]  /*06e0*/  IADD3 R3, PT, PT, R0, UR4, RZ ;  /* 0x0000000400037c10 */ /* 0x000fe2000fffe0ff */
[----:B------:R-:W-:-:S12]  /*06f0*/  UIADD3 UR5, UPT, UPT, -UR5, URZ, URZ ;  /* 0x000000ff05057290 */ /* 0x000fd8000fffe1ff */
.L_x_5:
[----:B0-----:R-:W-:-:S06]  /*0700*/  IMAD.WIDE R6, R3, 0x4, R8 ;  /* 0x0000000403067825 */ /* 0x001fcc00078e0208 */
[----:B------:R-:W2:Y:S01]  /*0710*/  LDG.E R7, desc[UR12][R6.64] ;  /* 0x0000000c06077981 */ /* 0x000ea2000c1e1900 */
[----:B------:R-:W-:Y:S01]  /*0720*/  UIADD3 UR5, UPT, UPT, UR5, 0x1, URZ ;  /* 0x0000000105057890 */ /* 0x000fe2000fffe0ff */
[----:B------:R-:W-:-:S03]  /*0730*/  IADD3 R3, PT, PT, R3, 0x1, RZ ;  /* 0x0000000103037810 */ /* 0x000fc60007ffe0ff */
[----:B------:R-:W-:Y:S01]  /*0740*/  UISETP.NE.AND UP1, UPT, UR5, URZ, UPT ;  /* 0x000000ff0500728c */ /* 0x000fe2000bf25270 */
[----:B--2---:R-:W-:-:S08]  /*0750*/  FADD R4, R7, R4 ;  /* 0x0000000407047221 */ /* 0x004fd00000000000 */
[----:B------:R-:W-:Y:S05]  /*0760*/  BRA.U UP1, `(.L_x_5) ;  /* 0xfffffffd01e47547 */ /* 0x000fea000b83ffff */
.L_x_0:
[----:B------:R-:W-:Y:S01]  /*0770*/  I2FP.F32.S32 R3, UR10 ;  /* 0x0000000a00037c45 */ /* 0x000fe20008201400 */
[----:B------:R-:W-:Y:S03]  /*0780*/  BSSY.RECONVERGENT B2, `(.L_x_6) ;  /* 0x000000d000027945 */ /* 0x000fe60003800200 */
[----:B------:R-:W0:Y:S08]  /*0790*/  MUFU.RCP R0, R3 ;  /* 0x0000000300007308 */ /* 0x000e300000001000 */
[----:B------:R-:W1:Y:S01]  /*07a0*/  FCHK P0, R4, R3 ;  /* 0x0000000304007302 */ /* 0x000e620000000000 */
[----:B0-----:R-:W-:-:S04]  /*07b0*/  FFMA R5, -R3, R0, 1 ;  /* 0x3f80000003057423 */ /* 0x001fc80000000100 */
[----:B------:R-:W-:-:S04]  /*07c0*/  FFMA R0, R0, R5, R0 ;  /* 0x0000000500007223 */ /* 0x000fc80000000000 */
[----:B------:R-:W-:-:S04]  /*07d0*/  FFMA R5, R0, R4, RZ ;  /* 0x0000000400057223 */ /* 0x000fc800000000ff */
[----:B------:R-:W-:-:S04]  /*07e0*/  FFMA R8, -R3, R5, R4 ;  /* 0x0000000503087223 */ /* 0x000fc80000000104 */
[----:B------:R-:W-:Y:S01]  /*07f0*/  FFMA R8, R0, R8, R5 ;  /* 0x0000000800087223 */ /* 0x000fe20000000005 */
[----:B-1----:R-:W-:Y:S06]  /*0800*/  @!P0 BRA `(.L_x_7) ;  /* 0x0000000000108947 */ /* 0x002fec0003800000 */
[----:B------:R-:W-:Y:S02]  /*0810*/  MOV R0, R4 ;  /* 0x0000000400007202 */ /* 0x000fe40000000f00 */
[----:B------:R-:W-:-:S07]  /*0820*/  MOV R12, 0x840 ;  /* 0x00000840000c7802 */ /* 0x000fce0000000f00 */
[----:B------:R-:W-:Y:S05]  /*0830*/  CALL.REL.NOINC `($__internal_1_$__cuda_sm3x_div_rn_noftz_f32_slowpath) ;  /* 0x0000002000487944 */ /* 0x000fea0003c00000 */
[----:B------:R-:W-:-:S07]  /*0840*/  MOV R8, R9 ;  /* 0x0000000900087202 */ /* 0x000fce0000000f00 */
.L_x_7:
[----:B------:R-:W-:Y:S05]  /*0850*/  BSYNC.RECONVERGENT B2 ;  /* 0x0000000000027941 */ /* 0x000fea0003800200 */
.L_x_6:
[----:B------:R-:W-:Y:S01]  /*0860*/  HFMA2 R6, -RZ, RZ, 0, 0 ;  /* 0x00000000ff067431 */ /* 0x000fe200000001ff */
[----:B------:R-:W-:Y:S06]  /*0870*/  BRA.U !UP0, `(.L_x_8) ;  /* 0x0000000908207547 */ /* 0x000fec000b800000 */
[----:B------:R-:W0:Y:S01]  /*0880*/  LDCU UR5, c[0x0][0x394] ;  /* 0x00007280ff0577ac */ /* 0x000e220008000800 */
[----:B------:R-:W-:Y:S01]  /*0890*/  MOV R6, RZ ;  /* 0x000000ff00067202 */ /* 0x000fe20000000f00 */
[----:B------:R-:W-:Y:S01]  /*08a0*/  UMOV UR4, URZ ;  /* 0x000000ff00047c82 */ /* 0x000fe20008000000 */
[----:B0-----:R-:W-:Y:S02]  /*08b0*/  UISETP.GE.U32.AND UP1, UPT, UR5, 0x10, UPT ;  /* 0x000000100500788c */ /* 0x001fe4000bf26070 */
[----:B------:R-:W-:Y:S01]  /*08c0*/  IMAD R0, R2, UR5, RZ ;  /* 0x0000000502007c24 */ /* 0x000fe2000f8e02ff */
[----:B------:R-:W-:-:S04]  /*08d0*/  ULOP3.LUT UR9, UR5, 0xf, URZ, 0xc0, !UPT ;  /* 0x0000000f05097892 */ /* 0x000fc8000f8ec0ff */
        /* <DEDUP_REMOVED lines=9> */
.L_x_10:
        /* <DEDUP_REMOVED lines=22> */
[----:B--2---:R-:W-:-:S04]  /*0ad0*/  FADD R14, R14, -R8 ;  /* 0x800000080e0e7221 */ /* 0x004fc80000000000 */
[----:B------:R-:W-:Y:S01]  /*0ae0*/  FFMA R6, R14, R14, R6 ;  /* 0x0000000e0e067223 */ /* 0x000fe20000000006 */
[--C-:B---3--:R-:W-:Y:S01]  /*0af0*/  FADD R16, R16, -R8.reuse ;  /* 0x8000000810107221 */ /* 0x108fe20000000000 */
[----:B----4-:R-:W-:-:S03]  /*0b00*/  FADD R18, R18, -R8 ;  /* 0x8000000812127221 */ /* 0x010fc60000000000 */
[----:B------:R-:W-:Y:S01]  /*0b10*/  FFMA R6, R16, R16, R6 ;  /* 0x0000001010067223 */ /* 0x000fe20000000006 */
[----:B-----5:R-:W-:-:S03]  /*0b20*/  FADD R10, R10, -R8 ;  /* 0x800000080a0a7221 */ /* 0x020fc60000000000 */
[----:B------:R-:W-:Y:S01]  /*0b30*/  FFMA R6, R18, R18, R6 ;  /* 0x0000001212067223 */ /* 0x000fe20000000006 */
[----:B------:R-:W-:-:S03]  /*0b40*/  FADD R29, R29, -R8 ;  /* 0x800000081d1d7221 */ /* 0x000fc60000000000 */
        /* <DEDUP_REMOVED lines=22> */
[----:B------:R-:W-:-:S04]  /*0cb0*/  FFMA R6, R9, R9, R6 ;  /* 0x0000000909067223 */ /* 0x000fc80000000006 */
[----:B------:R-:W-:Y:S01]  /*0cc0*/  FFMA R6, R5, R5, R6 ;  /* 0x0000000505067223 */ /* 0x000fe20000000006 */
[----:B------:R-:W-:Y:S06]  /*0cd0*/  BRA.U UP1, `(.L_x_10) ;  /* 0xfffffffd01247547 */ /* 0x000fec000b83ffff */
.L_x_9:
        /* <DEDUP_REMOVED lines=32> */
[----:B------:R-:W-:-:S07]  /*0ee0*/  FFMA R6, R21, R21, R6 ;  /* 0x0000001515067223 */ /* 0x000fce0000000006 */
.L_x_11:
        /* <DEDUP_REMOVED lines=19> */
[----:B------:R-:W-:-:S04]  /*1020*/  FFMA R6, R11, R11, R6 ;  /* 0x0000000b0b067223 */ /* 0x000fc80000000006 */
[----:B------:R-:W-:-:S07]  /*1030*/  FFMA R6, R13, R13, R6 ;  /* 0x0000000d0d067223 */ /* 0x000fce0000000006 */
.L_x_12:
[----:B------:R-:W-:Y:S05]  /*1040*/  BRA.U !UP1, `(.L_x_8) ;  /* 0x00000001092c7547 */ /* 0x000fea000b800000 */
[----:B------:R-:W0:Y:S01]  /*1050*/  LDC.64 R10, c[0x0][0x380] ;  /* 0x0000e000ff0a7b82 */ /* 0x000e220000000a00 */
[----:B------:R-:W-:Y:S01]  /*1060*/  IADD3 R7, PT, PT, R0, UR4, RZ ;  /* 0x0000000400077c10 */ /* 0x000fe2000fffe0ff */
[----:B------:R-:W-:-:S12]  /*1070*/  UIADD3 UR5, UPT, UPT, -UR5, URZ, URZ ;  /* 0x000000ff05057290 */ /* 0x000fd8000fffe1ff */
.L_x_13:
[----:B0-----:R-:W-:-:S06]  /*1080*/  IMAD.WIDE R4, R7, 0x4, R10 ;  /* 0x0000000407047825 */ /* 0x001fcc00078e020a */
[----:B------:R-:W2:Y:S01]  /*1090*/  LDG.E R5, desc[UR12][R4.64] ;  /* 0x0000000c04057981 */ /* 0x000ea2000c1e1900 */
[----:B------:R-:W-:Y:S01]  /*10a0*/  UIADD3 UR5, UPT, UPT, UR5, 0x1, URZ ;  /* 0x0000000105057890 */ /* 0x000fe2000fffe0ff */
[----:B------:R-:W-:-:S03]  /*10b0*/  IADD3 R7, PT, PT, R7, 0x1, RZ ;  /* 0x0000000107077810 */ /* 0x000fc60007ffe0ff */
[----:B------:R-:W-:Y:S01]  /*10c0*/  UISETP.NE.AND UP0, UPT, UR5, URZ, UPT ;  /* 0x000000ff0500728c */ /* 0x000fe2000bf05270 */
[----:B--2---:R-:W-:-:S04]  /*10d0*/  FADD R9, R5, -R8 ;  /* 0x8000000805097221 */ /* 0x004fc80000000000 */
[----:B------:R-:W-:-:S04]  /*10e0*/  FFMA R6, R9, R9, R6 ;  /* 0x0000000909067223 */ /* 0x000fc80000000006 */
[----:B------:R-:W-:Y:S05]  /*10f0*/  BRA.U UP0, `(.L_x_13) ;  /* 0xfffffffd00e07547 */ /* 0x000fea000b83ffff */
.L_x_8:
[----:B------:R-:W0:Y:S01]  /*1100*/  MUFU.RCP R0, R3 ;  /* 0x0000000300007308 */ /* 0x000e220000001000 */
[----:B------:R-:W1:Y:S01]  /*1110*/  LDC R4, c[0x0][0x394] ;  /* 0x0000e500ff047b82 */ /* 0x000e620000000800 */
[----:B------:R-:W-:Y:S06]  /*1120*/  BSSY.RECONVERGENT B2, `(.L_x_14) ;  /* 0x000000d000027945 */ /* 0x000fec0003800200 */
[----:B------:R-:W2:Y:S01]  /*1130*/  FCHK P0, R6, R3 ;  /* 0x0000000306007302 */ /* 0x000ea20000000000 */
[----:B0-----:R-:W-:-:S04]  /*1140*/  FFMA R5, -R3, R0, 1 ;  /* 0x3f80000003057423 */ /* 0x001fc80000000100 */
[----:B------:R-:W-:-:S04]  /*1150*/  FFMA R0, R0, R5, R0 ;  /* 0x0000000500007223 */ /* 0x000fc80000000000 */
[----:B------:R-:W-:Y:S01]  /*1160*/  FFMA R5, R0, R6, RZ ;  /* 0x0000000600057223 */ /* 0x000fe200000000ff */
[----:B-1----:R-:W-:-:S03]  /*1170*/  ISETP.GE.AND P2, PT, R4, 0x1, PT ;  /* 0x000000010400780c */ /* 0x002fc60003f46270 */
[----:B------:R-:W-:-:S04]  /*1180*/  FFMA R4, -R3, R5, R6 ;  /* 0x0000000503047223 */ /* 0x000fc80000000106 */
[----:B------:R-:W-:Y:S01]  /*1190*/  FFMA R0, R0, R4, R5 ;  /* 0x0000000400007223 */ /* 0x000fe20000000005 */
[----:B--2---:R-:W-:Y:S06]  /*11a0*/  @!P0 BRA `(.L_x_15) ;  /* 0x0000000000108947 */ /* 0x004fec0003800000 */
[----:B------:R-:W-:Y:S02]  /*11b0*/  MOV R0, R6 ;  /* 0x0000000600007202 */ /* 0x000fe40000000f00 */
[----:B------:R-:W-:-:S07]  /*11c0*/  MOV R12, 0x11e0 ;  /* 0x000011e0000c7802 */ /* 0x000fce0000000f00 */
[----:B------:R-:W-:Y:S05]  /*11d0*/  CALL.REL.NOINC `($__internal_1_$__cuda_sm3x_div_rn_noftz_f32_slowpath) ;  /* 0x0000001400e07944 */ /* 0x000fea0003c00000 */
[----:B------:R-:W-:-:S07]  /*11e0*/  MOV R0, R9 ;  /* 0x0000000900007202 */ /* 0x000fce0000000f00 */
.L_x_15:
[----:B------:R-:W-:Y:S05]  /*11f0*/  BSYNC.RECONVERGENT B2 ;  /* 0x0000000000027941 */ /* 0x000fea0003800200 */
.L_x_14:
[----:B------:R-:W0:Y:S01]  /*1200*/  F2F.F64.F32 R6, R0 ;  /* 0x0000000000067310 */ /* 0x000e220000201800 */
[----:B------:R-:W-:Y:S01]  /*1210*/  UMOV UR4, 0x9abcaf48 ;  /* 0x9abcaf4800047882 */ /* 0x000fe20000000000 */
[----:B------:R-:W-:Y:S01]  /*1220*/  UMOV UR5, 0x3e7ad7f2 ;  /* 0x3e7ad7f200057882 */ /* 0x000fe20000000000 */
[----:B------:R-:W-:Y:S01]  /*1230*/  HFMA2 R13, -RZ, RZ, 1.9609375, 0 ;  /* 0x3fd80000ff0d7431 */ /* 0x000fe200000001ff */
[----:B------:R-:W-:Y:S01]  /*1240*/  MOV R12, 0x0 ;  /* 0x00000000000c7802 */ /* 0x000fe20000000f00 */
[----:B------:R-:W-:Y:S01]  /*1250*/  BSSY.RECONVERGENT B0, `(.L_x_16) ;  /* 0x0000012000007945 */ /* 0x000fe20003800200 */
[----:B0-----:R-:W-:-:S06]  /*1260*/  DADD R6, R6, UR4 ;  /* 0x0000000406067e29 */ /* 0x001fcc0008000000 */
[----:B------:R-:W0:Y:S04]  /*1270*/  MUFU.RSQ64H R5, R7 ;  /* 0x0000000700057308 */ /* 0x000e280000001c00 */
[----:B------:R-:W-:-:S04]  /*1280*/  IADD3 R4, PT, PT, R7, -0x3500000, RZ ;  /* 0xfcb0000007047810 */ /* 0x000fc80007ffe0ff */
[----:B------:R-:W-:Y:S02]  /*1290*/  ISETP.GE.U32.AND P0, PT, R4, 0x7ca00000, PT ;  /* 0x7ca000000400780c */ /* 0x000fe40003f06070 */
[----:B0-----:R-:W-:-:S08]  /*12a0*/  DMUL R10, R4, R4 ;  /* 0x00000004040a7228 */ /* 0x001fd00000000000 */
[----:B------:R-:W-:-:S08]  /*12b0*/  DFMA R10, R6, -R10, 1 ;  /* 0x3ff00000060a742b */ /* 0x000fd0000000080a */
[----:B------:R-:W-:Y:S02]  /*12c0*/  DFMA R12, R10, R12, 0.5 ;  /* 0x3fe000000a0c742b */ /* 0x000fe4000000000c */
[----:B------:R-:W-:-:S08]  /*12d0*/  DMUL R10, R4, R10 ;  /* 0x0000000a040a7228 */ /* 0x000fd00000000000 */
[----:B------:R-:W-:-:S08]  /*12e0*/  DFMA R14, R12, R10, R4 ;  /* 0x0000000a0c0e722b */ /* 0x000fd00000000004 */
[----:B------:R-:W-:Y:S02]  /*12f0*/  DMUL R16, R6, R14 ;  /* 0x0000000e06107228 */ /* 0x000fe40000000000 */
[----:B------:R-:W-:Y:S02]  /*1300*/  IADD3 R13, PT, PT, R15, -0x100000, RZ ;  /* 0xfff000000f0d7810 */ /* 0x000fe40007ffe0ff */
[----:B------:R-:W-:-:S04]  /*1310*/  MOV R12, R14 ;  /* 0x0000000e000c7202 */ /* 0x000fc80000000f00 */
[----:B------:R-:W-:-:S08]  /*1320*/  DFMA R18, R16, -R16, R6 ;  /* 0x800000101012722b */ /* 0x000fd00000000006 */
[----:B------:R-:W-:Y:S01]  /*1330*/  DFMA R10, R18, R12, R16 ;  /* 0x0000000c120a722b */ /* 0x000fe20000000010 */
[----:B------:R-:W-:Y:S10]  /*1340*/  @!P0 BRA `(.L_x_17) ;  /* 0x0000000000088947 */ /* 0x000ff40003800000 */
[----:B------:R-:W-:-:S07]  /*1350*/  MOV R0, 0x1370 ;  /* 0x0000137000007802 */ /* 0x000fce0000000f00 */
[----:B------:R-:W-:Y:S05]  /*1360*/  CALL.REL.NOINC `($__internal_0_$__cuda_sm20_dsqrt_rn_f64_mediumpath_v1) ;  /* 0x0000001000c87944 */ /* 0x000fea0003c00000 */
.L_x_17:
[----:B------:R-:W-:Y:S05]  /*1370*/  BSYNC.RECONVERGENT B0 ;  /* 0x0000000000007941 */ /* 0x000fea0003800200 */
.L_x_16:
[----:B------:R-:W-:Y:S05]  /*1380*/  @!P2 EXIT ;  /* 0x000000000000a94d */ /* 0x000fea0003800000 */
[----:B------:R-:W0:Y:S01]  /*1390*/  LDCU UR5, c[0x0][0x394] ;  /* 0x00007280ff0577ac */ /* 0x000e220008000800 */
[----:B------:R1:W2:Y:S01]  /*13a0*/  F2F.F32.F64 R3, R10 ;  /* 0x0000000a00037310 */ /* 0x0002a20000301000 */
[----:B------:R-:W-:Y:S01]  /*13b0*/  UMOV UR4, URZ ;  /* 0x000000ff00047c82 */ /* 0x000fe20008000000 */
[----:B0-----:R-:W-:Y:S02]  /*13c0*/  UISETP.GE.U32.AND UP0, UPT, UR5, 0x8, UPT ;  /* 0x000000080500788c */ /* 0x001fe4000bf06070 */
[----:B------:R-:W-:Y:S01]  /*13d0*/  IMAD R2, R2, UR5, RZ ;  /* 0x0000000502027c24 */ /* 0x000fe2000f8e02ff */
[----:B------:R-:W-:-:S06]  /*13e0*/  ULOP3.LUT UR14, UR5, 0x7, URZ, 0xc0, !UPT ;  /* 0x00000007050e7892 */ /* 0x000fcc000f8ec0ff */
[----:B-12---:R-:W-:Y:S06]  /*13f0*/  BRA.U !UP0, `(.L_x_18) ;  /* 0x0000000908547547 */ /* 0x006fec000b800000 */
[----:B------:R-:W0:Y:S01]  /*1400*/  LDCU.128 UR8, c[0x0][0x380] ;  /* 0x00007000ff0877ac */ /* 0x000e220008000c00 */
[----:B------:R-:W-:Y:S01]  /*1410*/  MOV R11, R2 ;  /* 0x00000002000b7202 */ /* 0x000fe20000000f00 */
[----:B------:R-:W-:Y:S02]  /*1420*/  ULOP3.LUT UR4, UR5, 0x7ffffff8, URZ, 0xc0, !UPT ;  /* 0x7ffffff805047892 */ /* 0x000fe4000f8ec0ff */
[----:B0-----:R-:W-:Y:S02]  /*1430*/  UIADD3 UR7, UP0, UPT, UR8, 0x10, URZ ;  /* 0x0000001008077890 */ /* 0x001fe4000ff1e0ff */
[----:B------:R-:W-:Y:S02]  /*1440*/  UIADD3 UR5, UP1, UPT, UR10, 0x10, URZ ;  /* 0x000000100a057890 */ /* 0x000fe4000ff3e0ff */
[----:B------:R-:W-:Y:S02]  /*1450*/  UIADD3 UR10, UPT, UPT, -UR4, URZ, URZ ;  /* 0x000000ff040a7290 */ /* 0x000fe4000fffe1ff */
[----:B------:R-:W-:-:S02]  /*1460*/  UIADD3.X UR8, UPT, UPT, URZ, UR9, URZ, UP0, !UPT ;  /* 0x00000009ff087290 */ /* 0x000fc400087fe4ff */
[----:B------:R-:W-:-:S12]  /*1470*/  UIADD3.X UR6, UPT, UPT, URZ, UR11, URZ, UP1, !UPT ;  /* 0x0000000bff067290 */ /* 0x000fd80008ffe4ff */
.L_x_35:
[----:B------:R-:W-:Y:S02]  /*1480*/  MOV R6, UR7 ;  /* 0x0000000700067c02 */ /* 0x000fe40008000f00 */
[----:B------:R-:W-:-:S03]  /*1490*/  MOV R7, UR8 ;  /* 0x0000000800077c02 */ /* 0x000fc60008000f00 */
[----:B------:R-:W-:-:S05]  /*14a0*/  IMAD.WIDE R6, R11, 0x4, R6 ;  /* 0x000000040b067825 */ /* 0x000fca00078e0206 */
[----:B0-----:R-:W2:Y:S01]  /*14b0*/  LDG.E R5, desc[UR12][R6.64+-0x10] ;  /* 0xfffff00c06057981 */ /* 0x001ea2000c1e1900 */
[----:B------:R-:W0:Y:S01]  /*14c0*/  MUFU.RCP R0, R3 ;  /* 0x0000000300007308 */ /* 0x000e220000001000 */
[----:B------:R-:W-:Y:S01]  /*14d0*/  UIADD3 UR10, UPT, UPT, UR10, 0x8, URZ ;  /* 0x000000080a0a7890 */ /* 0x000fe2000fffe0ff */
[----:B------:R-:W-:Y:S01]  /*14e0*/  MOV R4, UR5 ;  /* 0x0000000500047c02 */ /* 0x000fe20008000f00 */
[----:B------:R-:W-:Y:S02]  /*14f0*/  BSSY.RECONVERGENT B2, `(.L_x_19) ;  /* 0x000000e000027945 */ /* 0x000fe40003800200 */
[----:B------:R-:W-:Y:S01]  /*1500*/  UISETP.NE.AND UP0, UPT, UR10, URZ, UPT ;  /* 0x000000ff0a00728c */ /* 0x000fe2000bf05270 */
[----:B0-----:R-:W-:-:S04]  /*1510*/  FFMA R9, -R3, R0, 1 ;  /* 0x3f80000003097423 */ /* 0x001fc80000000100 */
[----:B------:R-:W-:Y:S01]  /*1520*/  FFMA R9, R0, R9, R0 ;  /* 0x0000000900097223 */ /* 0x000fe20000000000 */
[----:B--2---:R-:W-:Y:S01]  /*1530*/  FADD R0, R5, -R8 ;  /* 0x8000000805007221 */ /* 0x004fe20000000000 */
[----:B------:R-:W-:-:S03]  /*1540*/  MOV R5, UR6 ;  /* 0x0000000600057c02 */ /* 0x000fc60008000f00 */
[----:B------:R-:W0:Y:S01]  /*1550*/  FCHK P0, R0, R3 ;  /* 0x0000000300007302 */ /* 0x000e220000000000 */
[----:B------:R-:W-:Y:S01]  /*1560*/  FFMA R10, R0, R9, RZ ;  /* 0x00000009000a7223 */ /* 0x000fe200000000ff */
[----:B------:R-:W-:-:S04]  /*1570*/  IMAD.WIDE R4, R11, 0x4, R4 ;  /* 0x000000040b047825 */ /* 0x000fc800078e0204 */
[----:B------:R-:W-:-:S04]  /*1580*/  FFMA R12, -R3, R10, R0 ;  /* 0x0000000a030c7223 */ /* 0x000fc80000000100 */
[----:B------:R-:W-:Y:S01]  /*1590*/  FFMA R9, R9, R12, R10 ;  /* 0x0000000c09097223 */ /* 0x000fe2000000000a */
[----:B0-----:R-:W-:Y:S06]  /*15a0*/  @!P0 BRA `(.L_x_20) ;  /* 0x0000000000088947 */ /* 0x001fec0003800000 */
[----:B------:R-:W-:-:S07]  /*15b0*/  MOV R12, 0x15d0 ;  /* 0x000015d0000c7802 */ /* 0x000fce0000000f00 */
[----:B------:R-:W-:Y:S05]  /*15c0*/  CALL.REL.NOINC `($__internal_1_$__cuda_sm3x_div_rn_noftz_f32_slowpath) ;  /* 0x0000001000e47944 */ /* 0x000fea0003c00000 */
.L_x_20:
[----:B------:R-:W-:Y:S05]  /*15d0*/  BSYNC.RECONVERGENT B2 ;  /* 0x0000000000027941 */ /* 0x000fea0003800200 */
.L_x_19:
[----:B------:R0:W-:Y:S04]  /*15e0*/  STG.E desc[UR12][R4.64+-0x10], R9 ;  /* 0xfffff00904007986 */ /* 0x0001e8000c10190c */
[----:B------:R-:W2:Y:S01]  /*15f0*/  LDG.E R13, desc[UR12][R6.64+-0xc] ;  /* 0xfffff40c060d7981 */ /* 0x000ea2000c1e1900 */
[----:B------:R-:W1:Y:S01]  /*1600*/  MUFU.RCP R0, R3 ;  /* 0x0000000300007308 */ /* 0x000e620000001000 */
[----:B------:R-:W-:Y:S01]  /*1610*/  BSSY.RECONVERGENT B2, `(.L_x_21) ;  /* 0x000000d000027945 */ /* 0x000fe20003800200 */
[----:B-1----:R-:W-:-:S04]  /*1620*/  FFMA R15, -R3, R0, 1 ;  /* 0x3f800000030f7423 */ /* 0x002fc80000000100 */
[----:B------:R-:W-:Y:S01]  /*1630*/  FFMA R0, R0, R15, R0 ;  /* 0x0000000f00007223 */ /* 0x000fe20000000000 */
[----:B--2---:R-:W-:-:S04]  /*1640*/  FADD R12, R13, -R8 ;  /* 0x800000080d0c7221 */ /* 0x004fc80000000000 */
[----:B------:R-:W1:Y:S01]  /*1650*/  FCHK P0, R12, R3 ;  /* 0x000000030c007302 */ /* 0x000e620000000000 */
[----:B------:R-:W-:-:S04]  /*1660*/  FFMA R10, R0, R12, RZ ;  /* 0x0000000c000a7223 */ /* 0x000fc800000000ff */
[----:B------:R-:W-:-:S04]  /*1670*/  FFMA R13, -R3, R10, R12 ;  /* 0x0000000a030d7223 */ /* 0x000fc8000000010c */
[----:B------:R-:W-:Y:S01]  /*1680*/  FFMA R13, R0, R13, R10 ;  /* 0x0000000d000d7223 */ /* 0x000fe2000000000a */
[----:B01----:R-:W-:Y:S06]  /*1690*/  @!P0 BRA `(.L_x_22) ;  /* 0x0000000000108947 */ /* 0x003fec0003800000 */
[----:B------:R-:W-:Y:S02]  /*16a0*/  MOV R0, R12 ;  /* 0x0000000c00007202 */ /* 0x000fe40000000f00 */
[----:B------:R-:W-:-:S07]  /*16b0*/  MOV R12, 0x16d0 ;  /* 0x000016d0000c7802 */ /* 0x000fce0000000f00 */
[----:B------:R-:W-:Y:S05]  /*16c0*/  CALL.REL.NOINC `($__internal_1_$__cuda_sm3x_div_rn_noftz_f32_slowpath) ;  /* 0x0000001000a47944 */ /* 0x000fea0003c00000 */
[----:B------:R-:W-:-:S07]  /*16d0*/  MOV R13, R9 ;  /* 0x00000009000d7202 */ /* 0x000fce0000000f00 */
.L_x_22:
[----:B------:R-:W-:Y:S05]  /*16e0*/  BSYNC.RECONVERGENT B2 ;  /* 0x0000000000027941 */ /* 0x000fea0003800200 */
.L_x_21:
        /* <DEDUP_REMOVED lines=15> */
.L_x_24:
[----:B------:R-:W-:Y:S05]  /*17e0*/  BSYNC.RECONVERGENT B2 ;  /* 0x0000000000027941 */ /* 0x000fea0003800200 */
.L_x_23:
        /* <DEDUP_REMOVED lines=16> */
.L_x_26:
[----:B------:R-:W-:Y:S05]  /*18f0*/  BSYNC.RECONVERGENT B2 ;  /* 0x0000000000027941 */ /* 0x000fea0003800200 */
.L_x_25:
        /* <DEDUP_REMOVED lines=15> */
.L_x_28:
[----:B------:R-:W-:Y:S05]  /*19f0*/  BSYNC.RECONVERGENT B2 ;  /* 0x0000000000027941 */ /* 0x000fea0003800200 */
.L_x_27:
        /* <DEDUP_REMOVED lines=16> */
.L_x_30:
[----:B------:R-:W-:Y:S05]  /*1b00*/  BSYNC.RECONVERGENT B2 ;  /* 0x0000000000027941 */ /* 0x000fea0003800200 */
.L_x_29:
        /* <DEDUP_REMOVED lines=15> */
.L_x_32:
[----:B------:R-:W-:Y:S05]  /*1c00*/  BSYNC.RECONVERGENT B2 ;  /* 0x0000000000027941 */ /* 0x000fea0003800200 */
.L_x_31:
        /* <DEDUP_REMOVED lines=16> */
.L_x_34:
[----:B------:R-:W-:Y:S05]  /*1d10*/  BSYNC.RECONVERGENT B2 ;  /* 0x0000000000027941 */ /* 0x000fea0003800200 */
.L_x_33:
[----:B------:R0:W-:Y:S01]  /*1d20*/  STG.E desc[UR12][R4.64+0xc], R13 ;  /* 0x00000c0d04007986 */ /* 0x0001e2000c10190c */
[----:B------:R-:W-:Y:S01]  /*1d30*/  IADD3 R11, PT, PT, R11, 0x8, RZ ;  /* 0x000000080b0b7810 */ /* 0x000fe20007ffe0ff */
[----:B------:R-:W-:Y:S06]  /*1d40*/  BRA.U UP0, `(.L_x_35) ;  /* 0xfffffff500cc7547 */ /* 0x000fec000b83ffff */
.L_x_18:
[----:B------:R-:W-:-:S13]  /*1d50*/  ISETP.NE.AND P0, PT, RZ, UR14, PT ;  /* 0x0000000eff007c0c */ /* 0x000fda000bf05270 */
[----:B------:R-:W-:Y:S05]  /*1d60*/  @!P0 EXIT ;  /* 0x000000000000894d */ /* 0x000fea0003800000 */
[----:B------:R-:W1:Y:S01]  /*1d70*/  LDCU UR5, c[0x0][0x394] ;  /* 0x00007280ff0577ac */ /* 0x000e620008000800 */
[----:B------:R-:W-:Y:S02]  /*1d80*/  UISETP.GE.U32.AND UP0, UPT, UR14, 0x4, UPT ;  /* 0x000000040e00788c */ /* 0x000fe4000bf06070 */
[----:B-1----:R-:W-:-:S07]  /*1d90*/  ULOP3.LUT UR5, UR5, 0x3, URZ, 0xc0, !UPT ;  /* 0x0000000305057892 */ /* 0x002fce000f8ec0ff */
[----:B------:R-:W-:Y:S05]  /*1da0*/  BRA.U !UP0, `(.L_x_36) ;  /* 0x0000000508207547 */ /* 0x000fea000b800000 */
[----:B0-----:R-:W0:Y:S01]  /*1db0*/  LDC.64 R4, c[0x0][0x380] ;  /* 0x0000e000ff047b82 */ /* 0x001e220000000a00 */
[----:B------:R-:W-:-:S05]  /*1dc0*/  IADD3 R6, PT, PT, R2, UR4, RZ ;  /* 0x0000000402067c10 */ /* 0x000fca000fffe0ff */
[----:B0-----:R-:W-:-:S05]  /*1dd0*/  IMAD.WIDE R4, R6, 0x4, R4 ;  /* 0x0000000406047825 */ /* 0x001fca00078e0204 */
[----:B------:R-:W2:Y:S01]  /*1de0*/  LDG.E R7, desc[UR12][R4.64] ;  /* 0x0000000c04077981 */ /* 0x000ea2000c1e1900 */
[----:B------:R-:W0:Y:S01]  /*1df0*/  MUFU.RCP R0, R3 ;  /* 0x0000000300007308 */ /* 0x000e220000001000 */
[----:B------:R-:W-:Y:S01]  /*1e00*/  BSSY.RECONVERGENT B2, `(.L_x_37) ;  /* 0x000000c000027945 */ /* 0x000fe20003800200 */
[----:B0-----:R-:W-:-:S04]  /*1e10*/  FFMA R9, -R3, R0, 1 ;  /* 0x3f80000003097423 */ /* 0x001fc80000000100 */
[----:B------:R-:W-:Y:S01]  /*1e20*/  FFMA R0, R0, R9, R0 ;  /* 0x0000000900007223 */ /* 0x000fe20000000000 */
[----:B--2---:R-:W-:-:S04]  /*1e30*/  FADD R12, R7, -R8 ;  /* 0x80000008070c7221 */ /* 0x004fc80000000000 */
[----:B------:R-:W0:Y:S01]  /*1e40*/  FCHK P0, R12, R3 ;  /* 0x000000030c007302 */ /* 0x000e220000000000 */
[----:B------:R-:W-:-:S04]  /*1e50*/  FFMA R7, R0, R12, RZ ;  /* 0x0000000c00077223 */ /* 0x000fc800000000ff */
[----:B------:R-:W-:-:S04]  /*1e60*/  FFMA R10, -R3, R7, R12 ;  /* 0x00000007030a7223 */ /* 0x000fc8000000010c */
[----:B------:R-:W-:Y:S01]  /*1e70*/  FFMA R9, R0, R10, R7 ;  /* 0x0000000a00097223 */ /* 0x000fe20000000007 */
[----:B0-----:R-:W-:Y:S06]  /*1e80*/  @!P0 BRA `(.L_x_38) ;  /* 0x00000000000c8947 */ /* 0x001fec0003800000 */
[----:B------:R-:W-:Y:S02]  /*1e90*/  MOV R0, R12 ;  /* 0x0000000c00007202 */ /* 0x000fe40000000f00 */
[----:B------:R-:W-:-:S07]  /*1ea0*/  MOV R12, 0x1ec0 ;  /* 0x00001ec0000c7802 */ /* 0x000fce0000000f00 */
[----:B------:R-:W-:Y:S05]  /*1eb0*/  CALL.REL.NOINC `($__internal_1_$__cuda_sm3x_div_rn_noftz_f32_slowpath) ;  /* 0x0000000800a87944 */ /* 0x000fea0003c00000 */
.L_x_38:
[----:B------:R-:W-:Y:S05]  /*1ec0*/  BSYNC.RECONVERGENT B2 ;  /* 0x0000000000027941 */ /* 0x000fea0003800200 */
.L_x_37:
[----:B------:R-:W0:Y:S02]  /*1ed0*/  LDC.64 R10, c[0x0][0x388] ;  /* 0x0000e200ff0a7b82 */ /* 0x000e240000000a00 */
[----:B0-----:R-:W-:-:S05]  /*1ee0*/  IMAD.WIDE R6, R6, 0x4, R10 ;  /* 0x0000000406067825 */ /* 0x001fca00078e020a */
        /* <DEDUP_REMOVED lines=16> */
.L_x_40:
[----:B------:R-:W-:Y:S05]  /*1ff0*/  BSYNC.RECONVERGENT B2 ;  /* 0x0000000000027941 */ /* 0x000fea0003800200 */
.L_x_39:
        /* <DEDUP_REMOVED lines=15> */
.L_x_42:
[----:B------:R-:W-:Y:S05]  /*20f0*/  BSYNC.RECONVERGENT B2 ;  /* 0x0000000000027941 */ /* 0x000fea0003800200 */
.L_x_41:
        /* <DEDUP_REMOVED lines=16> */
.L_x_44:
[----:B------:R-:W-:Y:S05]  /*2200*/  BSYNC.RECONVERGENT B2 ;  /* 0x0000000000027941 */ /* 0x000fea0003800200 */
.L_x_43:
[----:B------:R1:W-:Y:S01]  /*2210*/  STG.E desc[UR12][R6.64+0xc], R11 ;  /* 0x00000c0b06007986 */ /* 0x0003e2000c10190c */
[----:B------:R-:W-:-:S12]  /*2220*/  UIADD3 UR4, UPT, UPT, UR4, 0x4, URZ ;  /* 0x0000000404047890 */ /* 0x000fd8000fffe0ff */
.L_x_36:
[----:B------:R-:W-:-:S13]  /*2230*/  ISETP.NE.AND P0, PT, RZ, UR5, PT ;  /* 0x00000005ff007c0c */ /* 0x000fda000bf05270 */
[----:B------:R-:W-:Y:S05]  /*2240*/  @!P0 EXIT ;  /* 0x000000000000894d */ /* 0x000fea0003800000 */
[----:B------:R-:W-:-:S09]  /*2250*/  UISETP.NE.AND UP0, UPT, UR5, 0x1, UPT ;  /* 0x000000010500788c */ /* 0x000fd2000bf05270 */
[----:B------:R-:W-:Y:S05]  /*2260*/  BRA.U !UP0, `(.L_x_45) ;  /* 0x00000001089c7547 */ /* 0x000fea000b800000 */
[----:B-1----:R-:W1:Y:S01]  /*2270*/  LDC.64 R6, c[0x0][0x380] ;  /* 0x0000e000ff067b82 */ /* 0x002e620000000a00 */
[----:B0-----:R-:W-:-:S05]  /*2280*/  IADD3 R4, PT, PT, R2, UR4, RZ ;  /* 0x0000000402047c10 */ /* 0x001fca000fffe0ff */
[----:B-1----:R-:W-:-:S05]  /*2290*/  IMAD.WIDE R6, R4, 0x4, R6 ;  /* 0x0000000404067825 */ /* 0x002fca00078e0206 */
        /* <DEDUP_REMOVED lines=14> */
.L_x_47:
[----:B------:R-:W-:Y:S05]  /*2380*/  BSYNC.RECONVERGENT B2 ;  /* 0x0000000000027941 */ /* 0x000fea0003800200 */
.L_x_46:
        /* <DEDUP_REMOVED lines=18> */
.L_x_49:
[----:B------:R-:W-:Y:S05]  /*24b0*/  BSYNC.RECONVERGENT B2 ;  /* 0x0000000000027941 */ /* 0x000fea0003800200 */
.L_x_48:
[----:B------:R2:W-:Y:S01]  /*24c0*/  STG.E desc[UR12][R4.64+0x4], R11 ;  /* 0x0000040b04007986 */ /* 0x0005e2000c10190c */
[----:B------:R-:W-:-:S12]  /*24d0*/  UIADD3 UR4, UPT, UPT, UR4, 0x2, URZ ;  /* 0x0000000204047890 */ /* 0x000fd8000fffe0ff */
.L_x_45:
[----:B------:R-:W3:Y:S02]  /*24e0*/  LDC R0, c[0x0][0x394] ;  /* 0x0000e500ff007b82 */ /* 0x000ee40000000800 */
[----:B---3--:R-:W-:-:S04]  /*24f0*/  LOP3.LUT R0, R0, 0x1, RZ, 0xc0, !PT ;  /* 0x0000000100007812 */ /* 0x008fc800078ec0ff */
[----:B------:R-:W-:-:S13]  /*2500*/  ISETP.NE.U32.AND P0, PT, R0, 0x1, PT ;  /* 0x000000010000780c */ /* 0x000fda0003f05070 */
[----:B------:R-:W-:Y:S05]  /*2510*/  @P0 EXIT ;  /* 0x000000000000094d */ /* 0x000fea0003800000 */
[----:B0-2---:R-:W0:Y:S01]  /*2520*/  LDC.64 R4, c[0x0][0x380] ;  /* 0x0000e000ff047b82 */ /* 0x005e220000000a00 */
[----:B------:R-:W-:-:S05]  /*2530*/  IADD3 R2, PT, PT, R2, UR4, RZ ;  /* 0x0000000402027c10 */ /* 0x000fca000fffe0ff */
[----:B0-----:R-:W-:-:S06]  /*2540*/  IMAD.WIDE R4, R2, 0x4, R4 ;  /* 0x0000000402047825 */ /* 0x001fcc00078e0204 */
[----:B------:R-:W2:Y:S01]  /*2550*/  LDG.E R5, desc[UR12][R4.64] ;  /* 0x0000000c04057981 */ /* 0x000ea2000c1e1900 */
[----:B------:R-:W1:Y:S01]  /*2560*/  MUFU.RCP R0, R3 ;  /* 0x0000000300007308 */ /* 0x000e620000001000 */
[----:B------:R-:W-:Y:S01]  /*2570*/  BSSY.RECONVERGENT B2, `(.L_x_50) ;  /* 0x000000d000027945 */ /* 0x000fe20003800200 */
[----:B-1----:R-:W-:-:S04]  /*2580*/  FFMA R7, -R3, R0, 1 ;  /* 0x3f80000003077423 */ /* 0x002fc80000000100 */
        /* <DEDUP_REMOVED lines=10> */
[----:B------:R-:W-:-:S07]  /*2630*/  MOV R7, R9 ;  /* 0x0000000900077202 */ /* 0x000fce0000000f00 */
.L_x_51:
[----:B------:R-:W-:Y:S05]  /*2640*/  BSYNC.RECONVERGENT B2 ;  /* 0x0000000000027941 */ /* 0x000fea0003800200 */
.L_x_50:
[----:B------:R-:W0:Y:S02]  /*2650*/  LDC.64 R4, c[0x0][0x388] ;  /* 0x0000e200ff047b82 */ /* 0x000e240000000a00 */
[----:B0-----:R-:W-:-:S05]  /*2660*/  IMAD.WIDE R2, R2, 0x4, R4 ;  /* 0x0000000402027825 */ /* 0x001fca00078e0204 */
[----:B------:R-:W-:Y:S01]  /*2670*/  STG.E desc[UR12][R2.64], R7 ;  /* 0x0000000702007986 */ /* 0x000fe2000c10190c */
[----:B------:R-:W-:Y:S05]  /*2680*/  EXIT ;  /* 0x000000000000794d */ /* 0x000fea0003800000 */
        .weak           $__internal_0_$__cuda_sm20_dsqrt_rn_f64_mediumpath_v1
        .type           $__internal_0_$__cuda_sm20_dsqrt_rn_f64_mediumpath_v1,@function
        .size           $__internal_0_$__cuda_sm20_dsqrt_rn_f64_mediumpath_v1,($__internal_1_$__cuda_sm3x_div_rn_noftz_f32_slowpath - $__internal_0_$__cuda_sm20_dsqrt_rn_f64_mediumpath_v1)
$__internal_0_$__cuda_sm20_dsqrt_rn_f64_mediumpath_v1:
[----:B------:R-:W-:Y:S01]  /*2690*/  ISETP.GE.U32.AND P0, PT, R4, -0x3400000, PT ;  /* 0xfcc000000400780c */ /* 0x000fe20003f06070 */
[----:B------:R-:W-:Y:S01]  /*26a0*/  BSSY.RECONVERGENT B1, `(.L_x_52) ;  /* 0x0000026000017945 */ /* 0x000fe20003800200 */
[----:B------:R-:W-:Y:S02]  /*26b0*/  MOV R12, R14 ;  /* 0x0000000e000c7202 */ /* 0x000fe40000000f00 */
[----:B------:R-:W-:Y:S02]  /*26c0*/  MOV R4, R18 ;  /* 0x0000001200047202 */ /* 0x000fe40000000f00 */
[----:B------:R-:W-:-:S07]  /*26d0*/  MOV R5, R19 ;  /* 0x0000001300057202 */ /* 0x000fce0000000f00 */
[----:B------:R-:W-:Y:S05]  /*26e0*/  @!P0 BRA `(.L_x_53) ;  /* 0x0000000000208947 */ /* 0x000fea0003800000 */
[----:B------:R-:W-:-:S10]  /*26f0*/  DFMA.RM R4, R4, R12, R16 ;  /* 0x0000000c0404722b */ /* 0x000fd40000004010 */
[----:B------:R-:W-:-:S04]  /*2700*/  IADD3 R10, P0, PT, R4, 0x1, RZ ;  /* 0x00000001040a7810 */ /* 0x000fc80007f1e0ff */
[----:B------:R-:W-:-:S06]  /*2710*/  IADD3.X R11, PT, PT, RZ, R5, RZ, P0, !PT ;  /* 0x00000005ff0b7210 */ /* 0x000fcc00007fe4ff */
[----:B------:R-:W-:-:S08]  /*2720*/  DFMA.RP R6, -R4, R10, R6 ;  /* 0x0000000a0406722b */ /* 0x000fd00000008106 */
[----:B------:R-:W-:-:S06]  /*2730*/  DSETP.GT.AND P0, PT, R6, RZ, PT ;  /* 0x000000ff0600722a */ /* 0x000fcc0003f04000 */
[----:B------:R-:W-:Y:S02]  /*2740*/  FSEL R4, R10, R4, P0 ;  /* 0x000000040a047208 */ /* 0x000fe40000000000 */
[----:B------:R-:W-:Y:S01]  /*2750*/  FSEL R5, R11, R5, P0 ;  /* 0x000000050b057208 */ /* 0x000fe20000000000 */
[----:B------:R-:W-:Y:S06]  /*2760*/  BRA `(.L_x_54) ;  /* 0x0000000000647947 */ /* 0x000fec0003800000 */
.L_x_53:
[----:B------:R-:W-:-:S14]  /*2770*/  DSETP.NE.AND P0, PT, R6, RZ, PT ;  /* 0x000000ff0600722a */ /* 0x000fdc0003f05000 */
[----:B------:R-:W-:Y:S05]  /*2780*/  @!P0 BRA `(.L_x_55) ;  /* 0x0000000000588947 */ /* 0x000fea0003800000 */
[----:B------:R-:W-:-:S13]  /*2790*/  ISETP.GE.AND P0, PT, R7, RZ, PT ;  /* 0x000000ff0700720c */ /* 0x000fda0003f06270 */
[----:B------:R-:W-:Y:S02]  /*27a0*/  @!P0 MOV R4, 0x0 ;  /* 0x0000000000048802 */ /* 0x000fe40000000f00 */
[----:B------:R-:W-:Y:S01]  /*27b0*/  @!P0 MOV R5, 0xfff80000 ;  /* 0xfff8000000058802 */ /* 0x000fe20000000f00 */
[----:B------:R-:W-:Y:S06]  /*27c0*/  @!P0 BRA `(.L_x_54) ;  /* 0x00000000004c8947 */ /* 0x000fec0003800000 */
[----:B------:R-:W-:-:S13]  /*27d0*/  ISETP.GT.AND P0, PT, R7, 0x7fefffff, PT ;  /* 0x7fefffff0700780c */ /* 0x000fda0003f04270 */
[----:B------:R-:W-:Y:S05]  /*27e0*/  @P0 BRA `(.L_x_55) ;  /* 0x0000000000400947 */ /* 0x000fea0003800000 */
[----:B------:R-:W-:Y:S01]  /*27f0*/  DMUL R4, R6, 8.11296384146066816958e+31 ;  /* 0x4690000006047828 */ /* 0x000fe20000000000 */
[----:B------:R-:W-:Y:S01]  /*2800*/  HFMA2 R13, -RZ, RZ, 1.9609375, 0 ;  /* 0x3fd80000ff0d7431 */ /* 0x000fe200000001ff */
[----:B------:R-:W-:Y:S02]  /*2810*/  MOV R6, RZ ;  /* 0x000000ff00067202 */ /* 0x000fe40000000f00 */
[----:B------:R-:W-:Y:S02]  /*2820*/  MOV R12, 0x0 ;  /* 0x00000000000c7802 */ /* 0x000fe40000000f00 */
[----:B------:R-:W0:Y:S02]  /*2830*/  MUFU.RSQ64H R7, R5 ;  /* 0x0000000500077308 */ /* 0x000e240000001c00 */
[----:B0-----:R-:W-:-:S08]  /*2840*/  DMUL R10, R6, R6 ;  /* 0x00000006060a7228 */ /* 0x001fd00000000000 */
[----:B------:R-:W-:-:S08]  /*2850*/  DFMA R10, R4, -R10, 1 ;  /* 0x3ff00000040a742b */ /* 0x000fd0000000080a */
[----:B------:R-:W-:Y:S02]  /*2860*/  DFMA R12, R10, R12, 0.5 ;  /* 0x3fe000000a0c742b */ /* 0x000fe4000000000c */
[----:B------:R-:W-:-:S08]  /*2870*/  DMUL R10, R6, R10 ;  /* 0x0000000a060a7228 */ /* 0x000fd00000000000 */
[----:B------:R-:W-:-:S08]  /*2880*/  DFMA R10, R12, R10, R6 ;  /* 0x0000000a0c0a722b */ /* 0x000fd00000000006 */
[----:B------:R-:W-:Y:S02]  /*2890*/  DMUL R6, R4, R10 ;  /* 0x0000000a04067228 */ /* 0x000fe40000000000 */
[----:B------:R-:W-:-:S06]  /*28a0*/  IADD3 R11, PT, PT, R11, -0x100000, RZ ;  /* 0xfff000000b0b7810 */ /* 0x000fcc0007ffe0ff */
[----:B------:R-:W-:-:S08]  /*28b0*/  DFMA R12, R6, -R6, R4 ;  /* 0x80000006060c722b */ /* 0x000fd00000000004 */
[----:B------:R-:W-:-:S10]  /*28c0*/  DFMA R4, R10, R12, R6 ;  /* 0x0000000c0a04722b */ /* 0x000fd40000000006 */
[----:B------:R-:W-:Y:S01]  /*28d0*/  IADD3 R5, PT, PT, R5, -0x3500000, RZ ;  /* 0xfcb0000005057810 */ /* 0x000fe20007ffe0ff */
[----:B------:R-:W-:Y:S06]  /*28e0*/  BRA `(.L_x_54) ;  /* 0x0000000000047947 */ /* 0x000fec0003800000 */
.L_x_55:
[----:B------:R-:W-:-:S11]  /*28f0*/  DADD R4, R6, R6 ;  /* 0x0000000006047229 */ /* 0x000fd60000000006 */
.L_x_54:
[----:B------:R-:W-:Y:S05]  /*2900*/  BSYNC.RECONVERGENT B1 ;  /* 0x0000000000017941 */ /* 0x000fea0003800200 */
.L_x_52:
[----:B------:R-:W-:Y:S01]  /*2910*/  MOV R11, R5 ;  /* 0x00000005000b7202 */ /* 0x000fe20000000f00 */
[----:B------:R-:W-:Y:S01]  /*2920*/  HFMA2 R5, -RZ, RZ, 0, 0 ;  /* 0x00000000ff057431 */ /* 0x000fe200000001ff */
[----:B------:R-:W-:Y:S02]  /*2930*/  MOV R10, R4 ;  /* 0x00000004000a7202 */ /* 0x000fe40000000f00 */
[----:B------:R-:W-:-:S04]  /*2940*/  MOV R4, R0 ;  /* 0x0000000000047202 */ /* 0x000fc80000000f00 */
[----:B------:R-:W-:Y:S05]  /*2950*/  RET.REL.NODEC R4 `(_Z15LayerNormKernelPfS_ii) ;  /* 0xffffffd404a87950 */ /* 0x000fea0003c3ffff */
        .weak           $__internal_1_$__cuda_sm3x_div_rn_noftz_f32_slowpath
        .type           $__internal_1_$__cuda_sm3x_div_rn_noftz_f32_slowpath,@function
        .size           $__internal_1_$__cuda_sm3x_div_rn_noftz_f32_slowpath,(.L_x_69 - $__internal_1_$__cuda_sm3x_div_rn_noftz_f32_slowpath)
$__internal_1_$__cuda_sm3x_div_rn_noftz_f32_slowpath:
[----:B------:R-:W-:Y:S01]  /*2960*/  SHF.R.U32.HI R10, RZ, 0x17, R3 ;  /* 0x00000017ff0a7819 */ /* 0x000fe20000011603 */
[----:B------:R-:W-:Y:S01]  /*2970*/  BSSY.RECONVERGENT B0, `(.L_x_56) ;  /* 0x0000063000007945 */ /* 0x000fe20003800200 */
[----:B------:R-:W-:Y:S02]  /*2980*/  SHF.R.U32.HI R15, RZ, 0x17, R0 ;  /* 0x00000017ff0f7819 */ /* 0x000fe40000011600 */
[----:B------:R-:W-:Y:S02]  /*2990*/  LOP3.LUT R10, R10, 0xff, RZ, 0xc0, !PT ;  /* 0x000000ff0a0a7812 */ /* 0x000fe400078ec0ff */
[----:B------:R-:W-:Y:S02]  /*29a0*/  LOP3.LUT R15, R15, 0xff, RZ, 0xc0, !PT ;  /* 0x000000ff0f0f7812 */ /* 0x000fe400078ec0ff */
[----:B------:R-:W-:Y:S02]  /*29b0*/  IADD3 R14, PT, PT, R10, -0x1, RZ ;  /* 0xffffffff0a0e7810 */ /* 0x000fe40007ffe0ff */
[----:B------:R-:W-:-:S02]  /*29c0*/  IADD3 R16, PT, PT, R15, -0x1, RZ ;  /* 0xffffffff0f107810 */ /* 0x000fc40007ffe0ff */
[----:B------:R-:W-:Y:S02]  /*29d0*/  ISETP.GT.U32.AND P0, PT, R14, 0xfd, PT ;  /* 0x000000fd0e00780c */ /* 0x000fe40003f04070 */
[----:B------:R-:W-:Y:S02]  /*29e0*/  MOV R13, R3 ;  /* 0x00000003000d7202 */ /* 0x000fe40000000f00 */
[----:B------:R-:W-:-:S13]  /*29f0*/  ISETP.GT.U32.OR P0, PT, R16, 0xfd, P0 ;  /* 0x000000fd1000780c */ /* 0x000fda0000704470 */
[----:B------:R-:W-:Y:S01]  /*2a00*/  @!P0 MOV R9, RZ ;  /* 0x000000ff00098202 */ /* 0x000fe20000000f00 */
[----:B------:R-:W-:Y:S06]  /*2a10*/  @!P0 BRA `(.L_x_57) ;  /* 0x00000000005c8947 */ /* 0x000fec0003800000 */
[----:B------:R-:W-:Y:S02]  /*2a20*/  FSETP.GTU.FTZ.AND P0, PT, |R0|, +INF , PT ;  /* 0x7f8000000000780b */ /* 0x000fe40003f1c200 */
[----:B------:R-:W-:-:S04]  /*2a30*/  FSETP.GTU.FTZ.AND P1, PT, |R3|, +INF , PT ;  /* 0x7f8000000300780b */ /* 0x000fc80003f3c200 */
[----:B------:R-:W-:-:S13]  /*2a40*/  PLOP3.LUT P0, PT, P0, P1, PT, 0xf8, 0x8f ;  /* 0x00000000008f781c */ /* 0x000fda0000703f70 */
[----:B------:R-:W-:Y:S05]  /*2a50*/  @P0 BRA `(.L_x_58) ;  /* 0x00000004004c0947 */ /* 0x000fea0003800000 */
[----:B------:R-:W-:-:S13]  /*2a60*/  LOP3.LUT P0, RZ, R13, 0x7fffffff, R0, 0xc8, !PT ;  /* 0x7fffffff0dff7812 */ /* 0x000fda000780c800 */
[----:B------:R-:W-:Y:S05]  /*2a70*/  @!P0 BRA `(.L_x_59) ;  /* 0x00000004003c8947 */ /* 0x000fea0003800000 */
[C---:B------:R-:W-:Y:S02]  /*2a80*/  FSETP.NEU.FTZ.AND P3, PT, |R0|.reuse, +INF , PT ;  /* 0x7f8000000000780b */ /* 0x040fe40003f7d200 */
[----:B------:R-:W-:Y:S02]  /*2a90*/  FSETP.NEU.FTZ.AND P1, PT, |R3|, +INF , PT ;  /* 0x7f8000000300780b */ /* 0x000fe40003f3d200 */
[----:B------:R-:W-:-:S11]  /*2aa0*/  FSETP.NEU.FTZ.AND P0, PT, |R0|, +INF , PT ;  /* 0x7f8000000000780b */ /* 0x000fd60003f1d200 */
[----:B------:R-:W-:Y:S05]  /*2ab0*/  @!P1 BRA !P3, `(.L_x_59) ;  /* 0x00000004002c9947 */ /* 0x000fea0005800000 */
[----:B------:R-:W-:-:S04]  /*2ac0*/  LOP3.LUT P3, RZ, R0, 0x7fffffff, RZ, 0xc0, !PT ;  /* 0x7fffffff00ff7812 */ /* 0x000fc8000786c0ff */
[----:B------:R-:W-:-:S13]  /*2ad0*/  PLOP3.LUT P1, PT, P1, P3, PT, 0x2f, 0xf2 ;  /* 0x0000000000f2781c */ /* 0x000fda0000f26577 */
[----:B------:R-:W-:Y:S05]  /*2ae0*/  @P1 BRA `(.L_x_60) ;  /* 0x0000000400181947 */ /* 0x000fea0003800000 */
[----:B------:R-:W-:-:S04]  /*2af0*/  LOP3.LUT P1, RZ, R13, 0x7fffffff, RZ, 0xc0, !PT ;  /* 0x7fffffff0dff7812 */ /* 0x000fc8000782c0ff */
[----:B------:R-:W-:-:S13]  /*2b00*/  PLOP3.LUT P0, PT, P0, P1, PT, 0x2f, 0xf2 ;  /* 0x0000000000f2781c */ /* 0x000fda0000702577 */
[----:B------:R-:W-:Y:S05]  /*2b10*/  @P0 BRA `(.L_x_61) ;  /* 0x0000000400000947 */ /* 0x000fea0003800000 */
[----:B------:R-:W-:Y:S02]  /*2b20*/  ISETP.GE.AND P0, PT, R16, RZ, PT ;  /* 0x000000ff1000720c */ /* 0x000fe40003f06270 */
[----:B------:R-:W-:-:S11]  /*2b30*/  ISETP.GE.AND P1, PT, R14, RZ, PT ;  /* 0x000000ff0e00720c */ /* 0x000fd60003f26270 */
[----:B------:R-:W-:Y:S01]  /*2b40*/  @P0 MOV R9, RZ ;  /* 0x000000ff00090202 */ /* 0x000fe20000000f00 */
[----:B------:R-:W-:Y:S01]  /*2b50*/  @!P0 FFMA R0, R0, 1.84467440737095516160e+19, RZ ;  /* 0x5f80000000008823 */ /* 0x000fe200000000ff */
[----:B------:R-:W-:Y:S01]  /*2b60*/  @!P0 MOV R9, 0xffffffc0 ;  /* 0xffffffc000098802 */ /* 0x000fe20000000f00 */
[----:B------:R-:W-:-:S03]  /*2b70*/  @!P1 FFMA R13, R3, 1.84467440737095516160e+19, RZ ;  /* 0x5f800000030d9823 */ /* 0x000fc600000000ff */
[----:B------:R-:W-:-:S07]  /*2b80*/  @!P1 IADD3 R9, PT, PT, R9, 0x40, RZ ;  /* 0x0000004009099810 */ /* 0x000fce0007ffe0ff */
.L_x_57:
[----:B------:R-:W-:Y:S01]  /*2b90*/  LEA R14, R10, 0xc0800000, 0x17 ;  /* 0xc08000000a0e7811 */ /* 0x000fe200078eb8ff */
[----:B------:R-:W-:Y:S01]  /*2ba0*/  BSSY.RECONVERGENT B1, `(.L_x_62) ;  /* 0x0000036000017945 */ /* 0x000fe20003800200 */
[----:B------:R-:W-:Y:S02]  /*2bb0*/  IADD3 R15, PT, PT, R15, -0x7f, RZ ;  /* 0xffffff810f0f7810 */ /* 0x000fe40007ffe0ff */
[----:B------:R-:W-:-:S03]  /*2bc0*/  IADD3 R18, PT, PT, -R14, R13, RZ ;  /* 0x0000000d0e127210 */ /* 0x000fc60007ffe1ff */
[----:B------:R-:W-:Y:S01]  /*2bd0*/  IMAD R0, R15, -0x800000, R0 ;  /* 0xff8000000f007824 */ /* 0x000fe200078e0200 */
[----:B------:R-:W0:Y:S01]  /*2be0*/  MUFU.RCP R14, R18 ;  /* 0x00000012000e7308 */ /* 0x000e220000001000 */
[----:B------:R-:W-:-:S04]  /*2bf0*/  FADD.FTZ R13, -R18, -RZ ;  /* 0x800000ff120d7221 */ /* 0x000fc80000010100 */
[----:B0-----:R-:W-:-:S04]  /*2c00*/  FFMA R17, R14, R13, 1 ;  /* 0x3f8000000e117423 */ /* 0x001fc8000000000d */
[----:B------:R-:W-:-:S04]  /*2c10*/  FFMA R17, R14, R17, R14 ;  /* 0x000000110e117223 */ /* 0x000fc8000000000e */
[----:B------:R-:W-:-:S04]  /*2c20*/  FFMA R14, R0, R17, RZ ;  /* 0x00000011000e7223 */ /* 0x000fc800000000ff */
[----:B------:R-:W-:-:S04]  /*2c30*/  FFMA R16, R13, R14, R0 ;  /* 0x0000000e0d107223 */ /* 0x000fc80000000000 */
[----:B------:R-:W-:Y:S01]  /*2c40*/  FFMA R14, R17, R16, R14 ;  /* 0x00000010110e7223 */ /* 0x000fe2000000000e */
[----:B------:R-:W-:-:S03]  /*2c50*/  IADD3 R16, PT, PT, R15, 0x7f, -R10 ;  /* 0x0000007f0f107810 */ /* 0x000fc60007ffe80a */
[----:B------:R-:W-:Y:S01]  /*2c60*/  FFMA R13, R13, R14, R0 ;  /* 0x0000000e0d0d7223 */ /* 0x000fe20000000000 */
[----:B------:R-:W-:-:S03]  /*2c70*/  IADD3 R15, PT, PT, R16, R9, RZ ;  /* 0x00000009100f7210 */ /* 0x000fc60007ffe0ff */
[----:B------:R-:W-:-:S05]  /*2c80*/  FFMA R0, R17, R13, R14 ;  /* 0x0000000d11007223 */ /* 0x000fca000000000e */
[----:B------:R-:W-:-:S04]  /*2c90*/  SHF.R.U32.HI R10, RZ, 0x17, R0 ;  /* 0x00000017ff0a7819 */ /* 0x000fc80000011600 */
[----:B------:R-:W-:-:S04]  /*2ca0*/  LOP3.LUT R10, R10, 0xff, RZ, 0xc0, !PT ;  /* 0x000000ff0a0a7812 */ /* 0x000fc800078ec0ff */
[----:B------:R-:W-:-:S04]  /*2cb0*/  IADD3 R9, PT, PT, R10, R15, RZ ;  /* 0x0000000f0a097210 */ /* 0x000fc80007ffe0ff */
[----:B------:R-:W-:-:S04]  /*2cc0*/  IADD3 R10, PT, PT, R9, -0x1, RZ ;  /* 0xffffffff090a7810 */ /* 0x000fc80007ffe0ff */
[----:B------:R-:W-:-:S13]  /*2cd0*/  ISETP.GE.U32.AND P0, PT, R10, 0xfe, PT ;  /* 0x000000fe0a00780c */ /* 0x000fda0003f06070 */
[----:B------:R-:W-:Y:S05]  /*2ce0*/  @!P0 BRA `(.L_x_63) ;  /* 0x0000000000808947 */ /* 0x000fea0003800000 */
[----:B------:R-:W-:-:S13]  /*2cf0*/  ISETP.GT.AND P0, PT, R9, 0xfe, PT ;  /* 0x000000fe0900780c */ /* 0x000fda0003f04270 */
[----:B------:R-:W-:Y:S05]  /*2d00*/  @P0 BRA `(.L_x_64) ;  /* 0x00000000006c0947 */ /* 0x000fea0003800000 */
[----:B------:R-:W-:-:S13]  /*2d10*/  ISETP.GE.AND P0, PT, R9, 0x1, PT ;  /* 0x000000010900780c */ /* 0x000fda0003f06270 */
[----:B------:R-:W-:Y:S05]  /*2d20*/  @P0 BRA `(.L_x_65) ;  /* 0x0000000000740947 */ /* 0x000fea0003800000 */
[----:B------:R-:W-:Y:S02]  /*2d30*/  ISETP.GE.AND P0, PT, R9, -0x18, PT ;  /* 0xffffffe80900780c */ /* 0x000fe40003f06270 */
[----:B------:R-:W-:-:S11]  /*2d40*/  LOP3.LUT R0, R0, 0x80000000, RZ, 0xc0, !PT ;  /* 0x8000000000007812 */ /* 0x000fd600078ec0ff */
[----:B------:R-:W-:Y:S05]  /*2d50*/  @!P0 BRA `(.L_x_65) ;  /* 0x0000000000688947 */ /* 0x000fea0003800000 */
[CCC-:B------:R-:W-:Y:S01]  /*2d60*/  FFMA.RZ R10, R17.reuse, R13.reuse, R14.reuse ;  /* 0x0000000d110a7223 */ /* 0x1c0fe2000000c00e */
[CCC-:B------:R-:W-:Y:S01]  /*2d70*/  FFMA.RP R15, R17.reuse, R13.reuse, R14.reuse ;  /* 0x0000000d110f7223 */ /* 0x1c0fe2000000800e */
[----:B------:R-:W-:Y:S01]  /*2d80*/  FFMA.RM R14, R17, R13, R14 ;  /* 0x0000000d110e7223 */ /* 0x000fe2000000400e */
[C---:B------:R-:W-:Y:S02]  /*2d90*/  IADD3 R13, PT, PT, R9.reuse, 0x20, RZ ;  /* 0x00000020090d7810 */ /* 0x040fe40007ffe0ff */
[----:B------:R-:W-:Y:S02]  /*2da0*/  LOP3.LUT R10, R10, 0x7fffff, RZ, 0xc0, !PT ;  /* 0x007fffff0a0a7812 */ /* 0x000fe400078ec0ff */
[C---:B------:R-:W-:Y:S02]  /*2db0*/  ISETP.NE.AND P3, PT, R9.reuse, RZ, PT ;  /* 0x000000ff0900720c */ /* 0x040fe40003f65270 */
[----:B------:R-:W-:Y:S02]  /*2dc0*/  LOP3.LUT R10, R10, 0x800000, RZ, 0xfc, !PT ;  /* 0x008000000a0a7812 */ /* 0x000fe400078efcff */
[----:B------:R-:W-:-:S02]  /*2dd0*/  ISETP.NE.AND P1, PT, R9, RZ, PT ;  /* 0x000000ff0900720c */ /* 0x000fc40003f25270 */
[----:B------:R-:W-:Y:S02]  /*2de0*/  IADD3 R9, PT, PT, -R9, RZ, RZ ;  /* 0x000000ff09097210 */ /* 0x000fe40007ffe1ff */
[----:B------:R-:W-:Y:S02]  /*2df0*/  SHF.L.U32 R13, R10, R13, RZ ;  /* 0x0000000d0a0d7219 */ /* 0x000fe400000006ff */
[----:B------:R-:W-:Y:S02]  /*2e00*/  FSETP.NEU.FTZ.AND P0, PT, R15, R14, PT ;  /* 0x0000000e0f00720b */ /* 0x000fe40003f1d000 */
[----:B------:R-:W-:Y:S02]  /*2e10*/  SEL R9, R9, RZ, P3 ;  /* 0x000000ff09097207 */ /* 0x000fe40001800000 */
[----:B------:R-:W-:Y:S02]  /*2e20*/  ISETP.NE.AND P1, PT, R13, RZ, P1 ;  /* 0x000000ff0d00720c */ /* 0x000fe40000f25270 */
[----:B------:R-:W-:-:S02]  /*2e30*/  SHF.R.U32.HI R9, RZ, R9, R10 ;  /* 0x00000009ff097219 */ /* 0x000fc4000001160a */
[----:B------:R-:W-:Y:S02]  /*2e40*/  PLOP3.LUT P0, PT, P0, P1, PT, 0xf8, 0x8f ;  /* 0x00000000008f781c */ /* 0x000fe40000703f70 */
[----:B------:R-:W-:Y:S02]  /*2e50*/  SHF.R.U32.HI R13, RZ, 0x1, R9 ;  /* 0x00000001ff0d7819 */ /* 0x000fe40000011609 */
[----:B------:R-:W-:-:S04]  /*2e60*/  SEL R10, RZ, 0x1, !P0 ;  /* 0x00000001ff0a7807 */ /* 0x000fc80004000000 */
[----:B------:R-:W-:-:S04]  /*2e70*/  LOP3.LUT R10, R10, 0x1, R13, 0xf8, !PT ;  /* 0x000000010a0a7812 */ /* 0x000fc800078ef80d */
[----:B------:R-:W-:-:S04]  /*2e80*/  LOP3.LUT R10, R10, R9, RZ, 0xc0, !PT ;  /* 0x000000090a0a7212 */ /* 0x000fc800078ec0ff */
[----:B------:R-:W-:-:S04]  /*2e90*/  IADD3 R13, PT, PT, R13, R10, RZ ;  /* 0x0000000a0d0d7210 */ /* 0x000fc80007ffe0ff */
[----:B------:R-:W-:Y:S01]  /*2ea0*/  LOP3.LUT R0, R13, R0, RZ, 0xfc, !PT ;  /* 0x000000000d007212 */ /* 0x000fe200078efcff */
[----:B------:R-:W-:Y:S06]  /*2eb0*/  BRA `(.L_x_65) ;  /* 0x0000000000107947 */ /* 0x000fec0003800000 */
.L_x_64:
[----:B------:R-:W-:-:S04]  /*2ec0*/  LOP3.LUT R0, R0, 0x80000000, RZ, 0xc0, !PT ;  /* 0x8000000000007812 */ /* 0x000fc800078ec0ff */
[----:B------:R-:W-:Y:S01]  /*2ed0*/  LOP3.LUT R0, R0, 0x7f800000, RZ, 0xfc, !PT ;  /* 0x7f80000000007812 */ /* 0x000fe200078efcff */
[----:B------:R-:W-:Y:S06]  /*2ee0*/  BRA `(.L_x_65) ;  /* 0x0000000000047947 */ /* 0x000fec0003800000 */
.L_x_63:
[----:B------:R-:W-:-:S07]  /*2ef0*/  LEA R0, R15, R0, 0x17 ;  /* 0x000000000f007211 */ /* 0x000fce00078eb8ff */
.L_x_65:
[----:B------:R-:W-:Y:S05]  /*2f00*/  BSYNC.RECONVERGENT B1 ;  /* 0x0000000000017941 */ /* 0x000fea0003800200 */
.L_x_62:
[----:B------:R-:W-:Y:S05]  /*2f10*/  BRA `(.L_x_66) ;  /* 0x0000000000207947 */ /* 0x000fea0003800000 */
.L_x_61:
[----:B------:R-:W-:-:S04]  /*2f20*/  LOP3.LUT R0, R13, 0x80000000, R0, 0x48, !PT ;  /* 0x800000000d007812 */ /* 0x000fc800078e4800 */
[----:B------:R-:W-:Y:S01]  /*2f30*/  LOP3.LUT R0, R0, 0x7f800000, RZ, 0xfc, !PT ;  /* 0x7f80000000007812 */ /* 0x000fe200078efcff */
[----:B------:R-:W-:Y:S06]  /*2f40*/  BRA `(.L_x_66) ;  /* 0x0000000000147947 */ /* 0x000fec0003800000 */
.L_x_60:
[----:B------:R-:W-:Y:S01]  /*2f50*/  LOP3.LUT R0, R13, 0x80000000, R0, 0x48, !PT ;  /* 0x800000000d007812 */ /* 0x000fe200078e4800 */
[----:B------:R-:W-:Y:S06]  /*2f60*/  BRA `(.L_x_66) ;  /* 0x00000000000c7947 */ /* 0x000fec0003800000 */
.L_x_59:
[----:B------:R-:W0:Y:S01]  /*2f70*/  MUFU.RSQ R0, -QNAN ;  /* 0xffc0000000007908 */ /* 0x000e220000001400 */
[----:B------:R-:W-:Y:S05]  /*2f80*/  BRA `(.L_x_66) ;  /* 0x0000000000047947 */ /* 0x000fea0003800000 */
.L_x_58:
[----:B------:R-:W-:-:S07]  /*2f90*/  FADD.FTZ R0, R0, R3 ;  /* 0x0000000300007221 */ /* 0x000fce0000010000 */
.L_x_66:
[----:B------:R-:W-:Y:S05]  /*2fa0*/  BSYNC.RECONVERGENT B0 ;  /* 0x0000000000007941 */ /* 0x000fea0003800200 */
.L_x_56:
[----:B------:R-:W-:Y:S01]  /*2fb0*/  HFMA2 R13, -RZ, RZ, 0, 0 ;  /* 0x00000000ff0d7431 */ /* 0x000fe200000001ff */
[----:B0-----:R-:W-:-:S03]  /*2fc0*/  MOV R9, R0 ;  /* 0x0000000000097202 */ /* 0x001fc60000000f00 */
[----:B------:R-:W-:Y:S05]  /*2fd0*/  RET.REL.NODEC R12 `(_Z15LayerNormKernelPfS_ii) ;  /* 0xffffffd00c087950 */ /* 0x000fea0003c3ffff */
.L_x_67:
[----:B------:R-:W-:-:S00]  /*2fe0*/  BRA `(.L_x_67) ;  /* 0xfffffffc00fc7947 */ /* 0x000fc0000383ffff */
[----:B------:R-:W-:-:S00]  /*2ff0*/  NOP ;  /* 0x0000000000007918 */ /* 0x000fc00000000000 */
        /* <DEDUP_REMOVED lines=8> */
.L_x_69:


//--------------------- .nv.shared.reserved.0     --------------------------
	.section	.nv.shared.reserved.0,"aw",@nobits
	.weak		__nv_reservedSMEM_offset_0_alias
	.size		__nv_reservedSMEM_offset_0_alias, 0, 64
	.other		__nv_reservedSMEM_offset_0_alias,@"STO_CUDA_RESERVED_SHARED STV_DEFAULT"
__nv_reservedSMEM_offset_0_alias:
	.zero		0
	.zero		64


//--------------------- .nv.constant0._Z15LayerNormKernelPfS_ii --------------------------
	.section	.nv.constant0._Z15LayerNormKernelPfS_ii,"a",@progbits
	.sectionflags	@""
	.align	4
.nv.constant0._Z15LayerNormKernelPfS_ii:
	.zero		920


//--------------------- SYMBOLS --------------------------

	.type		.nv.reservedSmem.offset0,@object
	.size		.nv.reservedSmem.offset0,0x4
